	.target	sm_90a

	.elftype	@"ET_EXEC"


//--------------------- .note.nv.tkinfo           --------------------------
	.section	.note.nv.tkinfo,"",@"SHT_NOTE"
	.sectionflags	@"SHF_NOTE_NV_TKINFO"
	.tkinfo
        /*0018*/ 	.word	0x00000002
        /*0030*/ 	.string	""
        /*0030*/ 	.string	"ptxas"
        /*0030*/ 	.string	"Cuda compilation tools, release 13.0, V13.0.88"
        /*0030*/ 	.string	"Build cuda_13.0.r13.0/compiler.36424714_0"
        /*0030*/ 	.string	"-arch sm_90a -m 64 "



//--------------------- .note.nv.cuinfo           --------------------------
	.section	.note.nv.cuinfo,"",@"SHT_NOTE"
	.sectionflags	@"SHF_NOTE_NV_CUINFO"
        /*0018*/ 	.short	0x0002
        /*001a*/ 	.short	0x005a
        /*001c*/ 	.short	0x0082
	.zero		2


//--------------------- .nv.info                  --------------------------
	.section	.nv.info,"",@"SHT_CUDA_INFO"
	.align	4


	//----- nvinfo : EIATTR_REGCOUNT
	.align		4
        /*0000*/ 	.byte	0x04, 0x2f
        /*0002*/ 	.short	(.L_12 - .L_11)
	.align		4
.L_11:
        /*0004*/ 	.word	index@(_ZN7cutlass13device_kernelIN5flash19enable_sm80_to_sm89INS1_16FlashAttnFwdSm80INS1_25CollectiveMainloopFwdSm80ILi4ELi1ELb0EN4cute5tupleIJNS5_1CILi128EEENS7_ILi64EEENS7_ILi96EEEEEELi96ENS_10bfloat16_tEfNS_4arch4Sm80ELb1ELb0ELb1ELb1ELb1ELb1ELb1ELb0EEENS1_21CollectiveEpilogueFwdINS6_IJS8_SA_S9_EEENS6_IJNS7_ILi1EEESI_SI_EEESC_SE_Li128ELb1ELb1ELb0ELb0EEENS1_19SingleTileSchedulerILb1ELb0ELb1ELi128EEEEEEEEEvNT_6ParamsE)
        /*0008*/ 	.word	0x00000004


	//----- nvinfo : EIATTR_FRAME_SIZE
	.align		4
.L_12:
        /*000c*/ 	.byte	0x04, 0x11
        /*000e*/ 	.short	(.L_14 - .L_13)
	.align		4
.L_13:
        /*0010*/ 	.word	index@(_ZN7cutlass13device_kernelIN5flash19enable_sm80_to_sm89INS1_16FlashAttnFwdSm80INS1_25CollectiveMainloopFwdSm80ILi4ELi1ELb0EN4cute5tupleIJNS5_1CILi128EEENS7_ILi64EEENS7_ILi96EEEEEELi96ENS_10bfloat16_tEfNS_4arch4Sm80ELb1ELb0ELb1ELb1ELb1ELb1ELb1ELb0EEENS1_21CollectiveEpilogueFwdINS6_IJS8_SA_S9_EEENS6_IJNS7_ILi1EEESI_SI_EEESC_SE_Li128ELb1ELb1ELb0ELb0EEENS1_19SingleTileSchedulerILb1ELb0ELb1ELi128EEEEEEEEEvNT_6ParamsE)
        /*0014*/ 	.word	0x00000000


	//----- nvinfo : EIATTR_REGCOUNT
	.align		4
.L_14:
        /*0018*/ 	.byte	0x04, 0x2f
        /*001a*/ 	.short	(.L_16 - .L_15)
	.align		4
.L_15:
        /*001c*/ 	.word	index@(_ZN7cutlass13device_kernelIN5flash19enable_sm80_to_sm89INS1_16FlashAttnFwdSm80INS1_25CollectiveMainloopFwdSm80ILi4ELi1ELb0EN4cute5tupleIJNS5_1CILi128EEENS7_ILi64EEENS7_ILi96EEEEEELi96ENS_10bfloat16_tEfNS_4arch4Sm80ELb1ELb0ELb1ELb1ELb1ELb0ELb1ELb0EEENS1_21CollectiveEpilogueFwdINS6_IJS8_SA_S9_EEENS6_IJNS7_ILi1EEESI_SI_EEESC_SE_Li128ELb1ELb1ELb0ELb0EEENS1_19SingleTileSchedulerILb1ELb0ELb1ELi128EEEEEEEEEvNT_6ParamsE)
        /*0020*/ 	.word	0x00000004


	//----- nvinfo : EIATTR_FRAME_SIZE
	.align		4
.L_16:
        /*0024*/ 	.byte	0x04, 0x11
        /*0026*/ 	.short	(.L_18 - .L_17)
	.align		4
.L_17:
        /*0028*/ 	.word	index@(_ZN7cutlass13device_kernelIN5flash19enable_sm80_to_sm89INS1_16FlashAttnFwdSm80INS1_25CollectiveMainloopFwdSm80ILi4ELi1ELb0EN4cute5tupleIJNS5_1CILi128EEENS7_ILi64EEENS7_ILi96EEEEEELi96ENS_10bfloat16_tEfNS_4arch4Sm80ELb1ELb0ELb1ELb1ELb1ELb0ELb1ELb0EEENS1_21CollectiveEpilogueFwdINS6_IJS8_SA_S9_EEENS6_IJNS7_ILi1EEESI_SI_EEESC_SE_Li128ELb1ELb1ELb0ELb0EEENS1_19SingleTileSchedulerILb1ELb0ELb1ELi128EEEEEEEEEvNT_6ParamsE)
        /*002c*/ 	.word	0x00000000


	//----- nvinfo : EIATTR_REGCOUNT
	.align		4
.L_18:
        /*0030*/ 	.byte	0x04, 0x2f
        /*0032*/ 	.short	(.L_20 - .L_19)
	.align		4
.L_19:
        /*0034*/ 	.word	index@(_ZN7cutlass13device_kernelIN5flash19enable_sm80_to_sm89INS1_16FlashAttnFwdSm80INS1_25CollectiveMainloopFwdSm80ILi4ELi1ELb0EN4cute5tupleIJNS5_1CILi128EEENS7_ILi64EEENS7_ILi96EEEEEELi96ENS_10bfloat16_tEfNS_4arch4Sm80ELb1ELb0ELb1ELb0ELb1ELb0ELb1ELb0EEENS1_21CollectiveEpilogueFwdINS6_IJS8_SA_S9_EEENS6_IJNS7_ILi1EEESI_SI_EEESC_SE_Li128ELb0ELb1ELb0ELb0EEENS1_30DynamicPersistentTileSchedulerILi128ELi128ELb0ELb1ELb0EEEEEEEEEvNT_6ParamsE)
        /*0038*/ 	.word	0x00000004


	//----- nvinfo : EIATTR_FRAME_SIZE
	.align		4
.L_20:
        /*003c*/ 	.byte	0x04, 0x11
        /*003e*/ 	.short	(.L_22 - .L_21)
	.align		4
.L_21:
        /*0040*/ 	.word	index@(_ZN7cutlass13device_kernelIN5flash19enable_sm80_to_sm89INS1_16FlashAttnFwdSm80INS1_25CollectiveMainloopFwdSm80ILi4ELi1ELb0EN4cute5tupleIJNS5_1CILi128EEENS7_ILi64EEENS7_ILi96EEEEEELi96ENS_10bfloat16_tEfNS_4arch4Sm80ELb1ELb0ELb1ELb0ELb1ELb0ELb1ELb0EEENS1_21CollectiveEpilogueFwdINS6_IJS8_SA_S9_EEENS6_IJNS7_ILi1EEESI_SI_EEESC_SE_Li128ELb0ELb1ELb0ELb0EEENS1_30DynamicPersistentTileSchedulerILi128ELi128ELb0ELb1ELb0EEEEEEEEEvNT_6ParamsE)
        /*0044*/ 	.word	0x00000000


	//----- nvinfo : EIATTR_REGCOUNT
	.align		4
.L_22:
        /*0048*/ 	.byte	0x04, 0x2f
        /*004a*/ 	.short	(.L_24 - .L_23)
	.align		4
.L_23:
        /*004c*/ 	.word	index@(_ZN7cutlass13device_kernelIN5flash19enable_sm80_to_sm89INS1_16FlashAttnFwdSm80INS1_25CollectiveMainloopFwdSm80ILi4ELi1ELb0EN4cute5tupleIJNS5_1CILi128EEENS7_ILi48EEENS7_ILi96EEEEEELi96ENS_10bfloat16_tEfNS_4arch4Sm80ELb0ELb1ELb1ELb1ELb1ELb1ELb1ELb0EEENS1_21CollectiveEpilogueFwdINS6_IJS8_SA_S9_EEENS6_IJNS7_ILi1EEESI_SI_EEESC_SE_Li128ELb1ELb1ELb0ELb0EEENS1_19SingleTileSchedulerILb1ELb0ELb1ELi128EEEEEEEEEvNT_6ParamsE)
        /*0050*/ 	.word	0x00000004


	//----- nvinfo : EIATTR_FRAME_SIZE
	.align		4
.L_24:
        /*0054*/ 	.byte	0x04, 0x11
        /*0056*/ 	.short	(.L_26 - .L_25)
	.align		4
.L_25:
        /*0058*/ 	.word	index@(_ZN7cutlass13device_kernelIN5flash19enable_sm80_to_sm89INS1_16FlashAttnFwdSm80INS1_25CollectiveMainloopFwdSm80ILi4ELi1ELb0EN4cute5tupleIJNS5_1CILi128EEENS7_ILi48EEENS7_ILi96EEEEEELi96ENS_10bfloat16_tEfNS_4arch4Sm80ELb0ELb1ELb1ELb1ELb1ELb1ELb1ELb0EEENS1_21CollectiveEpilogueFwdINS6_IJS8_SA_S9_EEENS6_IJNS7_ILi1EEESI_SI_EEESC_SE_Li128ELb1ELb1ELb0ELb0EEENS1_19SingleTileSchedulerILb1ELb0ELb1ELi128EEEEEEEEEvNT_6ParamsE)
        /*005c*/ 	.word	0x00000000


	//----- nvinfo : EIATTR_REGCOUNT
	.align		4
.L_26:
        /*0060*/ 	.byte	0x04, 0x2f
        /*0062*/ 	.short	(.L_28 - .L_27)
	.align		4
.L_27:
        /*0064*/ 	.word	index@(_ZN7cutlass13device_kernelIN5flash19enable_sm80_to_sm89INS1_16FlashAttnFwdSm80INS1_25CollectiveMainloopFwdSm80ILi4ELi1ELb0EN4cute5tupleIJNS5_1CILi128EEENS7_ILi48EEENS7_ILi96EEEEEELi96ENS_10bfloat16_tEfNS_4arch4Sm80ELb0ELb1ELb1ELb1ELb1ELb0ELb1ELb0EEENS1_21CollectiveEpilogueFwdINS6_IJS8_SA_S9_EEENS6_IJNS7_ILi1EEESI_SI_EEESC_SE_Li128ELb1ELb1ELb0ELb0EEENS1_19SingleTileSchedulerILb1ELb0ELb1ELi128EEEEEEEEEvNT_6ParamsE)
        /*0068*/ 	.word	0x00000004


	//----- nvinfo : EIATTR_FRAME_SIZE
	.align		4
.L_28:
        /*006c*/ 	.byte	0x04, 0x11
        /*006e*/ 	.short	(.L_30 - .L_29)
	.align		4
.L_29:
        /*0070*/ 	.word	index@(_ZN7cutlass13device_kernelIN5flash19enable_sm80_to_sm89INS1_16FlashAttnFwdSm80INS1_25CollectiveMainloopFwdSm80ILi4ELi1ELb0EN4cute5tupleIJNS5_1CILi128EEENS7_ILi48EEENS7_ILi96EEEEEELi96ENS_10bfloat16_tEfNS_4arch4Sm80ELb0ELb1ELb1ELb1ELb1ELb0ELb1ELb0EEENS1_21CollectiveEpilogueFwdINS6_IJS8_SA_S9_EEENS6_IJNS7_ILi1EEESI_SI_EEESC_SE_Li128ELb1ELb1ELb0ELb0EEENS1_19SingleTileSchedulerILb1ELb0ELb1ELi128EEEEEEEEEvNT_6ParamsE)
        /*0074*/ 	.word	0x00000000


	//----- nvinfo : EIATTR_REGCOUNT
	.align		4
.L_30:
        /*0078*/ 	.byte	0x04, 0x2f
        /*007a*/ 	.short	(.L_32 - .L_31)
	.align		4
.L_31:
        /*007c*/ 	.word	index@(_ZN7cutlass13device_kernelIN5flash19enable_sm80_to_sm89INS1_16FlashAttnFwdSm80INS1_25CollectiveMainloopFwdSm80ILi4ELi1ELb0EN4cute5tupleIJNS5_1CILi128EEENS7_ILi48EEENS7_ILi96EEEEEELi96ENS_10bfloat16_tEfNS_4arch4Sm80ELb0ELb1ELb1ELb0ELb1ELb0ELb1ELb0EEENS1_21CollectiveEpilogueFwdINS6_IJS8_SA_S9_EEENS6_IJNS7_ILi1EEESI_SI_EEESC_SE_Li128ELb0ELb1ELb0ELb0EEENS1_19SingleTileSchedulerILb0ELb0ELb1ELi128EEEEEEEEEvNT_6ParamsE)
        /*0080*/ 	.word	0x00000004


	//----- nvinfo : EIATTR_FRAME_SIZE
	.align		4
.L_32:
        /*0084*/ 	.byte	0x04, 0x11
        /*0086*/ 	.short	(.L_34 - .L_33)
	.align		4
.L_33:
        /*0088*/ 	.word	index@(_ZN7cutlass13device_kernelIN5flash19enable_sm80_to_sm89INS1_16FlashAttnFwdSm80INS1_25CollectiveMainloopFwdSm80ILi4ELi1ELb0EN4cute5tupleIJNS5_1CILi128EEENS7_ILi48EEENS7_ILi96EEEEEELi96ENS_10bfloat16_tEfNS_4arch4Sm80ELb0ELb1ELb1ELb0ELb1ELb0ELb1ELb0EEENS1_21CollectiveEpilogueFwdINS6_IJS8_SA_S9_EEENS6_IJNS7_ILi1EEESI_SI_EEESC_SE_Li128ELb0ELb1ELb0ELb0EEENS1_19SingleTileSchedulerILb0ELb0ELb1ELi128EEEEEEEEEvNT_6ParamsE)
        /*008c*/ 	.word	0x00000000


	//----- nvinfo : EIATTR_REGCOUNT
	.align		4
.L_34:
        /*0090*/ 	.byte	0x04, 0x2f
        /*0092*/ 	.short	(.L_36 - .L_35)
	.align		4
.L_35:
        /*0094*/ 	.word	index@(_ZN7cutlass13device_kernelIN5flash19enable_sm80_to_sm89INS1_16FlashAttnFwdSm80INS1_25CollectiveMainloopFwdSm80ILi4ELi1ELb0EN4cute5tupleIJNS5_1CILi128EEENS7_ILi64EEENS7_ILi96EEEEEELi96ENS_10bfloat16_tEfNS_4arch4Sm80ELb0ELb0ELb1ELb1ELb1ELb1ELb1ELb0EEENS1_21CollectiveEpilogueFwdINS6_IJS8_SA_S9_EEENS6_IJNS7_ILi1EEESI_SI_EEESC_SE_Li128ELb1ELb1ELb0ELb0EEENS1_19SingleTileSchedulerILb1ELb0ELb1ELi128EEEEEEEEEvNT_6ParamsE)
        /*0098*/ 	.word	0x00000004


	//----- nvinfo : EIATTR_FRAME_SIZE
	.align		4
.L_36:
        /*009c*/ 	.byte	0x04, 0x11
        /*009e*/ 	.short	(.L_38 - .L_37)
	.align		4
.L_37:
        /*00a0*/ 	.word	index@(_ZN7cutlass13device_kernelIN5flash19enable_sm80_to_sm89INS1_16FlashAttnFwdSm80INS1_25CollectiveMainloopFwdSm80ILi4ELi1ELb0EN4cute5tupleIJNS5_1CILi128EEENS7_ILi64EEENS7_ILi96EEEEEELi96ENS_10bfloat16_tEfNS_4arch4Sm80ELb0ELb0ELb1ELb1ELb1ELb1ELb1ELb0EEENS1_21CollectiveEpilogueFwdINS6_IJS8_SA_S9_EEENS6_IJNS7_ILi1EEESI_SI_EEESC_SE_Li128ELb1ELb1ELb0ELb0EEENS1_19SingleTileSchedulerILb1ELb0ELb1ELi128EEEEEEEEEvNT_6ParamsE)
        /*00a4*/ 	.word	0x00000000


	//----- nvinfo : EIATTR_REGCOUNT
	.align		4
.L_38:
        /*00a8*/ 	.byte	0x04, 0x2f
        /*00aa*/ 	.short	(.L_40 - .L_39)
	.align		4
.L_39:
        /*00ac*/ 	.word	index@(_ZN7cutlass13device_kernelIN5flash19enable_sm80_to_sm89INS1_16FlashAttnFwdSm80INS1_25CollectiveMainloopFwdSm80ILi4ELi1ELb0EN4cute5tupleIJNS5_1CILi128EEENS7_ILi64EEENS7_ILi96EEEEEELi96ENS_10bfloat16_tEfNS_4arch4Sm80ELb0ELb0ELb1ELb1ELb1ELb0ELb1ELb0EEENS1_21CollectiveEpilogueFwdINS6_IJS8_SA_S9_EEENS6_IJNS7_ILi1EEESI_SI_EEESC_SE_Li128ELb1ELb1ELb0ELb0EEENS1_19SingleTileSchedulerILb1ELb0ELb1ELi128EEEEEEEEEvNT_6ParamsE)
        /*00b0*/ 	.word	0x00000004


	//----- nvinfo : EIATTR_FRAME_SIZE
	.align		4
.L_40:
        /*00b4*/ 	.byte	0x04, 0x11
        /*00b6*/ 	.short	(.L_42 - .L_41)
	.align		4
.L_41:
        /*00b8*/ 	.word	index@(_ZN7cutlass13device_kernelIN5flash19enable_sm80_to_sm89INS1_16FlashAttnFwdSm80INS1_25CollectiveMainloopFwdSm80ILi4ELi1ELb0EN4cute5tupleIJNS5_1CILi128EEENS7_ILi64EEENS7_ILi96EEEEEELi96ENS_10bfloat16_tEfNS_4arch4Sm80ELb0ELb0ELb1ELb1ELb1ELb0ELb1ELb0EEENS1_21CollectiveEpilogueFwdINS6_IJS8_SA_S9_EEENS6_IJNS7_ILi1EEESI_SI_EEESC_SE_Li128ELb1ELb1ELb0ELb0EEENS1_19SingleTileSchedulerILb1ELb0ELb1ELi128EEEEEEEEEvNT_6ParamsE)
        /*00bc*/ 	.word	0x00000000


	//----- nvinfo : EIATTR_REGCOUNT
	.align		4
.L_42:
        /*00c0*/ 	.byte	0x04, 0x2f
        /*00c2*/ 	.short	(.L_44 - .L_43)
	.align		4
.L_43:
        /*00c4*/ 	.word	index@(_ZN7cutlass13device_kernelIN5flash19enable_sm80_to_sm89INS1_16FlashAttnFwdSm80INS1_25CollectiveMainloopFwdSm80ILi4ELi1ELb0EN4cute5tupleIJNS5_1CILi128EEENS7_ILi64EEENS7_ILi96EEEEEELi96ENS_10bfloat16_tEfNS_4arch4Sm80ELb0ELb0ELb1ELb0ELb1ELb0ELb1ELb0EEENS1_21CollectiveEpilogueFwdINS6_IJS8_SA_S9_EEENS6_IJNS7_ILi1EEESI_SI_EEESC_SE_Li128ELb0ELb1ELb0ELb0EEENS1_19SingleTileSchedulerILb0ELb0ELb1ELi128EEEEEEEEEvNT_6ParamsE)
        /*00c8*/ 	.word	0x00000004


	//----- nvinfo : EIATTR_FRAME_SIZE
	.align		4
.L_44:
        /*00cc*/ 	.byte	0x04, 0x11
        /*00ce*/ 	.short	(.L_46 - .L_45)
	.align		4
.L_45:
        /*00d0*/ 	.word	index@(_ZN7cutlass13device_kernelIN5flash19enable_sm80_to_sm89INS1_16FlashAttnFwdSm80INS1_25CollectiveMainloopFwdSm80ILi4ELi1ELb0EN4cute5tupleIJNS5_1CILi128EEENS7_ILi64EEENS7_ILi96EEEEEELi96ENS_10bfloat16_tEfNS_4arch4Sm80ELb0ELb0ELb1ELb0ELb1ELb0ELb1ELb0EEENS1_21CollectiveEpilogueFwdINS6_IJS8_SA_S9_EEENS6_IJNS7_ILi1EEESI_SI_EEESC_SE_Li128ELb0ELb1ELb0ELb0EEENS1_19SingleTileSchedulerILb0ELb0ELb1ELi128EEEEEEEEEvNT_6ParamsE)
        /*00d4*/ 	.word	0x00000000


	//----- nvinfo : EIATTR_MIN_STACK_SIZE
	.align		4
.L_46:
        /*00d8*/ 	.byte	0x04, 0x12
        /*00da*/ 	.short	(.L_48 - .L_47)
	.align		4
.L_47:
        /*00dc*/ 	.word	index@(_ZN7cutlass13device_kernelIN5flash19enable_sm80_to_sm89INS1_16FlashAttnFwdSm80INS1_25CollectiveMainloopFwdSm80ILi4ELi1ELb0EN4cute5tupleIJNS5_1CILi128EEENS7_ILi64EEENS7_ILi96EEEEEELi96ENS_10bfloat16_tEfNS_4arch4Sm80ELb0ELb0ELb1ELb0ELb1ELb0ELb1ELb0EEENS1_21CollectiveEpilogueFwdINS6_IJS8_SA_S9_EEENS6_IJNS7_ILi1EEESI_SI_EEESC_SE_Li128ELb0ELb1ELb0ELb0EEENS1_19SingleTileSchedulerILb0ELb0ELb1ELi128EEEEEEEEEvNT_6ParamsE)
        /*00e0*/ 	.word	0x00000000


	//----- nvinfo : EIATTR_MIN_STACK_SIZE
	.align		4
.L_48:
        /*00e4*/ 	.byte	0x04, 0x12
        /*00e6*/ 	.short	(.L_50 - .L_49)
	.align		4
.L_49:
        /*00e8*/ 	.word	index@(_ZN7cutlass13device_kernelIN5flash19enable_sm80_to_sm89INS1_16FlashAttnFwdSm80INS1_25CollectiveMainloopFwdSm80ILi4ELi1ELb0EN4cute5tupleIJNS5_1CILi128EEENS7_ILi64EEENS7_ILi96EEEEEELi96ENS_10bfloat16_tEfNS_4arch4Sm80ELb0ELb0ELb1ELb1ELb1ELb0ELb1ELb0EEENS1_21CollectiveEpilogueFwdINS6_IJS8_SA_S9_EEENS6_IJNS7_ILi1EEESI_SI_EEESC_SE_Li128ELb1ELb1ELb0ELb0EEENS1_19SingleTileSchedulerILb1ELb0ELb1ELi128EEEEEEEEEvNT_6ParamsE)
        /*00ec*/ 	.word	0x00000000


	//----- nvinfo : EIATTR_MIN_STACK_SIZE
	.align		4
.L_50:
        /*00f0*/ 	.byte	0x04, 0x12
        /*00f2*/ 	.short	(.L_52 - .L_51)
	.align		4
.L_51:
        /*00f4*/ 	.word	index@(_ZN7cutlass13device_kernelIN5flash19enable_sm80_to_sm89INS1_16FlashAttnFwdSm80INS1_25CollectiveMainloopFwdSm80ILi4ELi1ELb0EN4cute5tupleIJNS5_1CILi128EEENS7_ILi64EEENS7_ILi96EEEEEELi96ENS_10bfloat16_tEfNS_4arch4Sm80ELb0ELb0ELb1ELb1ELb1ELb1ELb1ELb0EEENS1_21CollectiveEpilogueFwdINS6_IJS8_SA_S9_EEENS6_IJNS7_ILi1EEESI_SI_EEESC_SE_Li128ELb1ELb1ELb0ELb0EEENS1_19SingleTileSchedulerILb1ELb0ELb1ELi128EEEEEEEEEvNT_6ParamsE)
        /*00f8*/ 	.word	0x00000000


	//----- nvinfo : EIATTR_MIN_STACK_SIZE
	.align		4
.L_52:
        /*00fc*/ 	.byte	0x04, 0x12
        /*00fe*/ 	.short	(.L_54 - .L_53)
	.align		4
.L_53:
        /*0100*/ 	.word	index@(_ZN7cutlass13device_kernelIN5flash19enable_sm80_to_sm89INS1_16FlashAttnFwdSm80INS1_25CollectiveMainloopFwdSm80ILi4ELi1ELb0EN4cute5tupleIJNS5_1CILi128EEENS7_ILi48EEENS7_ILi96EEEEEELi96ENS_10bfloat16_tEfNS_4arch4Sm80ELb0ELb1ELb1ELb0ELb1ELb0ELb1ELb0EEENS1_21CollectiveEpilogueFwdINS6_IJS8_SA_S9_EEENS6_IJNS7_ILi1EEESI_SI_EEESC_SE_Li128ELb0ELb1ELb0ELb0EEENS1_19SingleTileSchedulerILb0ELb0ELb1ELi128EEEEEEEEEvNT_6ParamsE)
        /*0104*/ 	.word	0x00000000


	//----- nvinfo : EIATTR_MIN_STACK_SIZE
	.align		4
.L_54:
        /*0108*/ 	.byte	0x04, 0x12
        /*010a*/ 	.short	(.L_56 - .L_55)
	.align		4
.L_55:
        /*010c*/ 	.word	index@(_ZN7cutlass13device_kernelIN5flash19enable_sm80_to_sm89INS1_16FlashAttnFwdSm80INS1_25CollectiveMainloopFwdSm80ILi4ELi1ELb0EN4cute5tupleIJNS5_1CILi128EEENS7_ILi48EEENS7_ILi96EEEEEELi96ENS_10bfloat16_tEfNS_4arch4Sm80ELb0ELb1ELb1ELb1ELb1ELb0ELb1ELb0EEENS1_21CollectiveEpilogueFwdINS6_IJS8_SA_S9_EEENS6_IJNS7_ILi1EEESI_SI_EEESC_SE_Li128ELb1ELb1ELb0ELb0EEENS1_19SingleTileSchedulerILb1ELb0ELb1ELi128EEEEEEEEEvNT_6ParamsE)
        /*0110*/ 	.word	0x00000000


	//----- nvinfo : EIATTR_MIN_STACK_SIZE
	.align		4
.L_56:
        /*0114*/ 	.byte	0x04, 0x12
        /*0116*/ 	.short	(.L_58 - .L_57)
	.align		4
.L_57:
        /*0118*/ 	.word	index@(_ZN7cutlass13device_kernelIN5flash19enable_sm80_to_sm89INS1_16FlashAttnFwdSm80INS1_25CollectiveMainloopFwdSm80ILi4ELi1ELb0EN4cute5tupleIJNS5_1CILi128EEENS7_ILi48EEENS7_ILi96EEEEEELi96ENS_10bfloat16_tEfNS_4arch4Sm80ELb0ELb1ELb1ELb1ELb1ELb1ELb1ELb0EEENS1_21CollectiveEpilogueFwdINS6_IJS8_SA_S9_EEENS6_IJNS7_ILi1EEESI_SI_EEESC_SE_Li128ELb1ELb1ELb0ELb0EEENS1_19SingleTileSchedulerILb1ELb0ELb1ELi128EEEEEEEEEvNT_6ParamsE)
        /*011c*/ 	.word	0x00000000


	//----- nvinfo : EIATTR_MIN_STACK_SIZE
	.align		4
.L_58:
        /*0120*/ 	.byte	0x04, 0x12
        /*0122*/ 	.short	(.L_60 - .L_59)
	.align		4
.L_59:
        /*0124*/ 	.word	index@(_ZN7cutlass13device_kernelIN5flash19enable_sm80_to_sm89INS1_16FlashAttnFwdSm80INS1_25CollectiveMainloopFwdSm80ILi4ELi1ELb0EN4cute5tupleIJNS5_1CILi128EEENS7_ILi64EEENS7_ILi96EEEEEELi96ENS_10bfloat16_tEfNS_4arch4Sm80ELb1ELb0ELb1ELb0ELb1ELb0ELb1ELb0EEENS1_21CollectiveEpilogueFwdINS6_IJS8_SA_S9_EEENS6_IJNS7_ILi1EEESI_SI_EEESC_SE_Li128ELb0ELb1ELb0ELb0EEENS1_30DynamicPersistentTileSchedulerILi128ELi128ELb0ELb1ELb0EEEEEEEEEvNT_6ParamsE)
        /*0128*/ 	.word	0x00000000


	//----- nvinfo : EIATTR_MIN_STACK_SIZE
	.align		4
.L_60:
        /*012c*/ 	.byte	0x04, 0x12
        /*012e*/ 	.short	(.L_62 - .L_61)
	.align		4
.L_61:
        /*0130*/ 	.word	index@(_ZN7cutlass13device_kernelIN5flash19enable_sm80_to_sm89INS1_16FlashAttnFwdSm80INS1_25CollectiveMainloopFwdSm80ILi4ELi1ELb0EN4cute5tupleIJNS5_1CILi128EEENS7_ILi64EEENS7_ILi96EEEEEELi96ENS_10bfloat16_tEfNS_4arch4Sm80ELb1ELb0ELb1ELb1ELb1ELb0ELb1ELb0EEENS1_21CollectiveEpilogueFwdINS6_IJS8_SA_S9_EEENS6_IJNS7_ILi1EEESI_SI_EEESC_SE_Li128ELb1ELb1ELb0ELb0EEENS1_19SingleTileSchedulerILb1ELb0ELb1ELi128EEEEEEEEEvNT_6ParamsE)
        /*0134*/ 	.word	0x00000000


	//----- nvinfo : EIATTR_MIN_STACK_SIZE
	.align		4
.L_62:
        /*0138*/ 	.byte	0x04, 0x12
        /*013a*/ 	.short	(.L_64 - .L_63)
	.align		4
.L_63:
        /*013c*/ 	.word	index@(_ZN7cutlass13device_kernelIN5flash19enable_sm80_to_sm89INS1_16FlashAttnFwdSm80INS1_25CollectiveMainloopFwdSm80ILi4ELi1ELb0EN4cute5tupleIJNS5_1CILi128EEENS7_ILi64EEENS7_ILi96EEEEEELi96ENS_10bfloat16_tEfNS_4arch4Sm80ELb1ELb0ELb1ELb1ELb1ELb1ELb1ELb0EEENS1_21CollectiveEpilogueFwdINS6_IJS8_SA_S9_EEENS6_IJNS7_ILi1EEESI_SI_EEESC_SE_Li128ELb1ELb1ELb0ELb0EEENS1_19SingleTileSchedulerILb1ELb0ELb1ELi128EEEEEEEEEvNT_6ParamsE)
        /*0140*/ 	.word	0x00000000
.L_64:


//--------------------- .nv.compat                --------------------------
	.section	.nv.compat,"",@"SHT_CUDA_COMPAT_INFO"
	.align	4
        /*0000*/ 	.byte	0x02, 0x09, 0x01, 0x00, 0x02, 0x02, 0x01, 0x00, 0x02, 0x05, 0x05, 0x00, 0x03, 0x07, 0x01, 0x01
        /*0010*/ 	.byte	0x02, 0x03, 0x00, 0x00, 0x02, 0x06, 0x01, 0x00, 0x04, 0x0b, 0x08, 0x00, 0x00, 0x00, 0x00, 0x00
        /*0020*/ 	.byte	0x00, 0x00, 0x00, 0x00


//--------------------- .nv.info._ZN7cutlass13device_kernelIN5flash19enable_sm80_to_sm89INS1_16FlashAttnFwdSm80INS1_25CollectiveMainloopFwdSm80ILi4ELi1ELb0EN4cute5tupleIJNS5_1CILi128EEENS7_ILi64EEENS7_ILi96EEEEEELi96ENS_10bfloat16_tEfNS_4arch4Sm80ELb0ELb0ELb1ELb0ELb1ELb0ELb1ELb0EEENS1_21CollectiveEpilogueFwdINS6_IJS8_SA_S9_EEENS6_IJNS7_ILi1EEESI_SI_EEESC_SE_Li128ELb0ELb1ELb0ELb0EEENS1_19SingleTileSchedulerILb0ELb0ELb1ELi128EEEEEEEEEvNT_6ParamsE --------------------------
	.section	.nv.info._ZN7cutlass13device_kernelIN5flash19enable_sm80_to_sm89INS1_16FlashAttnFwdSm80INS1_25CollectiveMainloopFwdSm80ILi4ELi1ELb0EN4cute5tupleIJNS5_1CILi128EEENS7_ILi64EEENS7_ILi96EEEEEELi96ENS_10bfloat16_tEfNS_4arch4Sm80ELb0ELb0ELb1ELb0ELb1ELb0ELb1ELb0EEENS1_21CollectiveEpilogueFwdINS6_IJS8_SA_S9_EEENS6_IJNS7_ILi1EEESI_SI_EEESC_SE_Li128ELb0ELb1ELb0ELb0EEENS1_19SingleTileSchedulerILb0ELb0ELb1ELi128EEEEEEEEEvNT_6ParamsE,"",@"SHT_CUDA_INFO"
	.sectionflags	@""
	.align	4


	//----- nvinfo : EIATTR_CUDA_API_VERSION
	.align		4
        /*0000*/ 	.byte	0x04, 0x37
        /*0002*/ 	.short	(.L_66 - .L_65)
.L_65:
        /*0004*/ 	.word	0x00000082


	//----- nvinfo : EIATTR_KPARAM_INFO
	.align		4
.L_66:
        /*0008*/ 	.byte	0x04, 0x17
        /*000a*/ 	.short	(.L_68 - .L_67)
.L_67:
        /*000c*/ 	.word	0x00000000
        /*0010*/ 	.short	0x0000
        /*0012*/ 	.short	0x0000
        /*0014*/ 	.byte	0x00, 0xf0, 0x61, 0x10


	//----- nvinfo : EIATTR_SPARSE_MMA_MASK
	.align		4
.L_68:
        /*0018*/ 	.byte	0x03, 0x50
        /*001a*/ 	.short	0x0000


	//----- nvinfo : EIATTR_MAXREG_COUNT
	.align		4
        /*001c*/ 	.byte	0x03, 0x1b
        /*001e*/ 	.short	0x00ff


	//----- nvinfo : EIATTR_MERCURY_ISA_VERSION
	.align		4
        /*0020*/ 	.byte	0x03, 0x5f
        /*0022*/ 	.short	0x0101


	//----- nvinfo : EIATTR_EXIT_INSTR_OFFSETS
	.align		4
        /*0024*/ 	.byte	0x04, 0x1c
        /*0026*/ 	.short	(.L_70 - .L_69)


	//   ....[0]....
.L_69:
        /*0028*/ 	.word	0x00000010


	//----- nvinfo : EIATTR_MAX_THREADS
	.align		4
.L_70:
        /*002c*/ 	.byte	0x04, 0x05
        /*002e*/ 	.short	(.L_72 - .L_71)
.L_71:
        /*0030*/ 	.word	0x00000080
        /*0034*/ 	.word	0x00000001
        /*0038*/ 	.word	0x00000001


	//----- nvinfo : EIATTR_CBANK_PARAM_SIZE
	.align		4
.L_72:
        /*003c*/ 	.byte	0x03, 0x19
        /*003e*/ 	.short	0x0418


	//----- nvinfo : EIATTR_PARAM_CBANK
	.align		4
        /*0040*/ 	.byte	0x04, 0x0a
        /*0042*/ 	.short	(.L_74 - .L_73)
	.align		4
.L_73:
        /*0044*/ 	.word	index@(.nv.constant0._ZN7cutlass13device_kernelIN5flash19enable_sm80_to_sm89INS1_16FlashAttnFwdSm80INS1_25CollectiveMainloopFwdSm80ILi4ELi1ELb0EN4cute5tupleIJNS5_1CILi128EEENS7_ILi64EEENS7_ILi96EEEEEELi96ENS_10bfloat16_tEfNS_4arch4Sm80ELb0ELb0ELb1ELb0ELb1ELb0ELb1ELb0EEENS1_21CollectiveEpilogueFwdINS6_IJS8_SA_S9_EEENS6_IJNS7_ILi1EEESI_SI_EEESC_SE_Li128ELb0ELb1ELb0ELb0EEENS1_19SingleTileSchedulerILb0ELb0ELb1ELi128EEEEEEEEEvNT_6ParamsE)
        /*0048*/ 	.short	0x0210
        /*004a*/ 	.short	0x0418


	//----- nvinfo : EIATTR_SW_WAR
	.align		4
.L_74:
        /*004c*/ 	.byte	0x04, 0x36
        /*004e*/ 	.short	(.L_76 - .L_75)
.L_75:
        /*0050*/ 	.word	0x00000008
.L_76:


//--------------------- .nv.info._ZN7cutlass13device_kernelIN5flash19enable_sm80_to_sm89INS1_16FlashAttnFwdSm80INS1_25CollectiveMainloopFwdSm80ILi4ELi1ELb0EN4cute5tupleIJNS5_1CILi128EEENS7_ILi64EEENS7_ILi96EEEEEELi96ENS_10bfloat16_tEfNS_4arch4Sm80ELb0ELb0ELb1ELb1ELb1ELb0ELb1ELb0EEENS1_21CollectiveEpilogueFwdINS6_IJS8_SA_S9_EEENS6_IJNS7_ILi1EEESI_SI_EEESC_SE_Li128ELb1ELb1ELb0ELb0EEENS1_19SingleTileSchedulerILb1ELb0ELb1ELi128EEEEEEEEEvNT_6ParamsE --------------------------
	.section	.nv.info._ZN7cutlass13device_kernelIN5flash19enable_sm80_to_sm89INS1_16FlashAttnFwdSm80INS1_25CollectiveMainloopFwdSm80ILi4ELi1ELb0EN4cute5tupleIJNS5_1CILi128EEENS7_ILi64EEENS7_ILi96EEEEEELi96ENS_10bfloat16_tEfNS_4arch4Sm80ELb0ELb0ELb1ELb1ELb1ELb0ELb1ELb0EEENS1_21CollectiveEpilogueFwdINS6_IJS8_SA_S9_EEENS6_IJNS7_ILi1EEESI_SI_EEESC_SE_Li128ELb1ELb1ELb0ELb0EEENS1_19SingleTileSchedulerILb1ELb0ELb1ELi128EEEEEEEEEvNT_6ParamsE,"",@"SHT_CUDA_INFO"
	.sectionflags	@""
	.align	4


	//----- nvinfo : EIATTR_CUDA_API_VERSION
	.align		4
        /*0000*/ 	.byte	0x04, 0x37
        /*0002*/ 	.short	(.L_78 - .L_77)
.L_77:
        /*0004*/ 	.word	0x00000082


	//----- nvinfo : EIATTR_KPARAM_INFO
	.align		4
.L_78:
        /*0008*/ 	.byte	0x04, 0x17
        /*000a*/ 	.short	(.L_80 - .L_79)
.L_79:
        /*000c*/ 	.word	0x00000000
        /*0010*/ 	.short	0x0000
        /*0012*/ 	.short	0x0000
        /*0014*/ 	.byte	0x00, 0xf0, 0x61, 0x10


	//----- nvinfo : EIATTR_SPARSE_MMA_MASK
	.align		4
.L_80:
        /*0018*/ 	.byte	0x03, 0x50
        /*001a*/ 	.short	0x0000


	//----- nvinfo : EIATTR_MAXREG_COUNT
	.align		4
        /*001c*/ 	.byte	0x03, 0x1b
        /*001e*/ 	.short	0x00ff


	//----- nvinfo : EIATTR_MERCURY_ISA_VERSION
	.align		4
        /*0020*/ 	.byte	0x03, 0x5f
        /*0022*/ 	.short	0x0101


	//----- nvinfo : EIATTR_EXIT_INSTR_OFFSETS
	.align		4
        /*0024*/ 	.byte	0x04, 0x1c
        /*0026*/ 	.short	(.L_82 - .L_81)


	//   ....[0]....
.L_81:
        /*0028*/ 	.word	0x00000010


	//----- nvinfo : EIATTR_MAX_THREADS
	.align		4
.L_82:
        /*002c*/ 	.byte	0x04, 0x05
        /*002e*/ 	.short	(.L_84 - .L_83)
.L_83:
        /*0030*/ 	.word	0x00000080
        /*0034*/ 	.word	0x00000001
        /*0038*/ 	.word	0x00000001


	//----- nvinfo : EIATTR_CBANK_PARAM_SIZE
	.align		4
.L_84:
        /*003c*/ 	.byte	0x03, 0x19
        /*003e*/ 	.short	0x0418


	//----- nvinfo : EIATTR_PARAM_CBANK
	.align		4
        /*0040*/ 	.byte	0x04, 0x0a
        /*0042*/ 	.short	(.L_86 - .L_85)
	.align		4
.L_85:
        /*0044*/ 	.word	index@(.nv.constant0._ZN7cutlass13device_kernelIN5flash19enable_sm80_to_sm89INS1_16FlashAttnFwdSm80INS1_25CollectiveMainloopFwdSm80ILi4ELi1ELb0EN4cute5tupleIJNS5_1CILi128EEENS7_ILi64EEENS7_ILi96EEEEEELi96ENS_10bfloat16_tEfNS_4arch4Sm80ELb0ELb0ELb1ELb1ELb1ELb0ELb1ELb0EEENS1_21CollectiveEpilogueFwdINS6_IJS8_SA_S9_EEENS6_IJNS7_ILi1EEESI_SI_EEESC_SE_Li128ELb1ELb1ELb0ELb0EEENS1_19SingleTileSchedulerILb1ELb0ELb1ELi128EEEEEEEEEvNT_6ParamsE)
        /*0048*/ 	.short	0x0210
        /*004a*/ 	.short	0x0418


	//----- nvinfo : EIATTR_SW_WAR
	.align		4
.L_86:
        /*004c*/ 	.byte	0x04, 0x36
        /*004e*/ 	.short	(.L_88 - .L_87)
.L_87:
        /*0050*/ 	.word	0x00000008
.L_88:


//--------------------- .nv.info._ZN7cutlass13device_kernelIN5flash19enable_sm80_to_sm89INS1_16FlashAttnFwdSm80INS1_25CollectiveMainloopFwdSm80ILi4ELi1ELb0EN4cute5tupleIJNS5_1CILi128EEENS7_ILi64EEENS7_ILi96EEEEEELi96ENS_10bfloat16_tEfNS_4arch4Sm80ELb0ELb0ELb1ELb1ELb1ELb1ELb1ELb0EEENS1_21CollectiveEpilogueFwdINS6_IJS8_SA_S9_EEENS6_IJNS7_ILi1EEESI_SI_EEESC_SE_Li128ELb1ELb1ELb0ELb0EEENS1_19SingleTileSchedulerILb1ELb0ELb1ELi128EEEEEEEEEvNT_6ParamsE --------------------------
	.section	.nv.info._ZN7cutlass13device_kernelIN5flash19enable_sm80_to_sm89INS1_16FlashAttnFwdSm80INS1_25CollectiveMainloopFwdSm80ILi4ELi1ELb0EN4cute5tupleIJNS5_1CILi128EEENS7_ILi64EEENS7_ILi96EEEEEELi96ENS_10bfloat16_tEfNS_4arch4Sm80ELb0ELb0ELb1ELb1ELb1ELb1ELb1ELb0EEENS1_21CollectiveEpilogueFwdINS6_IJS8_SA_S9_EEENS6_IJNS7_ILi1EEESI_SI_EEESC_SE_Li128ELb1ELb1ELb0ELb0EEENS1_19SingleTileSchedulerILb1ELb0ELb1ELi128EEEEEEEEEvNT_6ParamsE,"",@"SHT_CUDA_INFO"
	.sectionflags	@""
	.align	4


	//----- nvinfo : EIATTR_CUDA_API_VERSION
	.align		4
        /*0000*/ 	.byte	0x04, 0x37
        /*0002*/ 	.short	(.L_90 - .L_89)
.L_89:
        /*0004*/ 	.word	0x00000082


	//----- nvinfo : EIATTR_KPARAM_INFO
	.align		4
.L_90:
        /*0008*/ 	.byte	0x04, 0x17
        /*000a*/ 	.short	(.L_92 - .L_91)
.L_91:
        /*000c*/ 	.word	0x00000000
        /*0010*/ 	.short	0x0000
        /*0012*/ 	.short	0x0000
        /*0014*/ 	.byte	0x00, 0xf0, 0x61, 0x10


	//----- nvinfo : EIATTR_SPARSE_MMA_MASK
	.align		4
.L_92:
        /*0018*/ 	.byte	0x03, 0x50
        /*001a*/ 	.short	0x0000


	//----- nvinfo : EIATTR_MAXREG_COUNT
	.align		4
        /*001c*/ 	.byte	0x03, 0x1b
        /*001e*/ 	.short	0x00ff


	//----- nvinfo : EIATTR_MERCURY_ISA_VERSION
	.align		4
        /*0020*/ 	.byte	0x03, 0x5f
        /*0022*/ 	.short	0x0101


	//----- nvinfo : EIATTR_EXIT_INSTR_OFFSETS
	.align		4
        /*0024*/ 	.byte	0x04, 0x1c
        /*0026*/ 	.short	(.L_94 - .L_93)


	//   ....[0]....
.L_93:
        /*0028*/ 	.word	0x00000010


	//----- nvinfo : EIATTR_MAX_THREADS
	.align		4
.L_94:
        /*002c*/ 	.byte	0x04, 0x05
        /*002e*/ 	.short	(.L_96 - .L_95)
.L_95:
        /*0030*/ 	.word	0x00000080
        /*0034*/ 	.word	0x00000001
        /*0038*/ 	.word	0x00000001


	//----- nvinfo : EIATTR_CBANK_PARAM_SIZE
	.align		4
.L_96:
        /*003c*/ 	.byte	0x03, 0x19
        /*003e*/ 	.short	0x0418


	//----- nvinfo : EIATTR_PARAM_CBANK
	.align		4
        /*0040*/ 	.byte	0x04, 0x0a
        /*0042*/ 	.short	(.L_98 - .L_97)
	.align		4
.L_97:
        /*0044*/ 	.word	index@(.nv.constant0._ZN7cutlass13device_kernelIN5flash19enable_sm80_to_sm89INS1_16FlashAttnFwdSm80INS1_25CollectiveMainloopFwdSm80ILi4ELi1ELb0EN4cute5tupleIJNS5_1CILi128EEENS7_ILi64EEENS7_ILi96EEEEEELi96ENS_10bfloat16_tEfNS_4arch4Sm80ELb0ELb0ELb1ELb1ELb1ELb1ELb1ELb0EEENS1_21CollectiveEpilogueFwdINS6_IJS8_SA_S9_EEENS6_IJNS7_ILi1EEESI_SI_EEESC_SE_Li128ELb1ELb1ELb0ELb0EEENS1_19SingleTileSchedulerILb1ELb0ELb1ELi128EEEEEEEEEvNT_6ParamsE)
        /*0048*/ 	.short	0x0210
        /*004a*/ 	.short	0x0418


	//----- nvinfo : EIATTR_SW_WAR
	.align		4
.L_98:
        /*004c*/ 	.byte	0x04, 0x36
        /*004e*/ 	.short	(.L_100 - .L_99)
.L_99:
        /*0050*/ 	.word	0x00000008
.L_100:


//--------------------- .nv.info._ZN7cutlass13device_kernelIN5flash19enable_sm80_to_sm89INS1_16FlashAttnFwdSm80INS1_25CollectiveMainloopFwdSm80ILi4ELi1ELb0EN4cute5tupleIJNS5_1CILi128EEENS7_ILi48EEENS7_ILi96EEEEEELi96ENS_10bfloat16_tEfNS_4arch4Sm80ELb0ELb1ELb1ELb0ELb1ELb0ELb1ELb0EEENS1_21CollectiveEpilogueFwdINS6_IJS8_SA_S9_EEENS6_IJNS7_ILi1EEESI_SI_EEESC_SE_Li128ELb0ELb1ELb0ELb0EEENS1_19SingleTileSchedulerILb0ELb0ELb1ELi128EEEEEEEEEvNT_6ParamsE --------------------------
	.section	.nv.info._ZN7cutlass13device_kernelIN5flash19enable_sm80_to_sm89INS1_16FlashAttnFwdSm80INS1_25CollectiveMainloopFwdSm80ILi4ELi1ELb0EN4cute5tupleIJNS5_1CILi128EEENS7_ILi48EEENS7_ILi96EEEEEELi96ENS_10bfloat16_tEfNS_4arch4Sm80ELb0ELb1ELb1ELb0ELb1ELb0ELb1ELb0EEENS1_21CollectiveEpilogueFwdINS6_IJS8_SA_S9_EEENS6_IJNS7_ILi1EEESI_SI_EEESC_SE_Li128ELb0ELb1ELb0ELb0EEENS1_19SingleTileSchedulerILb0ELb0ELb1ELi128EEEEEEEEEvNT_6ParamsE,"",@"SHT_CUDA_INFO"
	.sectionflags	@""
	.align	4


	//----- nvinfo : EIATTR_CUDA_API_VERSION
	.align		4
        /*0000*/ 	.byte	0x04, 0x37
        /*0002*/ 	.short	(.L_102 - .L_101)
.L_101:
        /*0004*/ 	.word	0x00000082


	//----- nvinfo : EIATTR_KPARAM_INFO
	.align		4
.L_102:
        /*0008*/ 	.byte	0x04, 0x17
        /*000a*/ 	.short	(.L_104 - .L_103)
.L_103:
        /*000c*/ 	.word	0x00000000
        /*0010*/ 	.short	0x0000
        /*0012*/ 	.short	0x0000
        /*0014*/ 	.byte	0x00, 0xf0, 0x61, 0x10


	//----- nvinfo : EIATTR_SPARSE_MMA_MASK
	.align		4
.L_104:
        /*0018*/ 	.byte	0x03, 0x50
        /*001a*/ 	.short	0x0000


	//----- nvinfo : EIATTR_MAXREG_COUNT
	.align		4
        /*001c*/ 	.byte	0x03, 0x1b
        /*001e*/ 	.short	0x00ff


	//----- nvinfo : EIATTR_MERCURY_ISA_VERSION
	.align		4
        /*0020*/ 	.byte	0x03, 0x5f
        /*0022*/ 	.short	0x0101


	//----- nvinfo : EIATTR_EXIT_INSTR_OFFSETS
	.align		4
        /*0024*/ 	.byte	0x04, 0x1c
        /*0026*/ 	.short	(.L_106 - .L_105)


	//   ....[0]....
.L_105:
        /*0028*/ 	.word	0x00000010


	//----- nvinfo : EIATTR_MAX_THREADS
	.align		4
.L_106:
        /*002c*/ 	.byte	0x04, 0x05
        /*002e*/ 	.short	(.L_108 - .L_107)
.L_107:
        /*0030*/ 	.word	0x00000080
        /*0034*/ 	.word	0x00000001
        /*0038*/ 	.word	0x00000001


	//----- nvinfo : EIATTR_CBANK_PARAM_SIZE
	.align		4
.L_108:
        /*003c*/ 	.byte	0x03, 0x19
        /*003e*/ 	.short	0x0418


	//----- nvinfo : EIATTR_PARAM_CBANK
	.align		4
        /*0040*/ 	.byte	0x04, 0x0a
        /*0042*/ 	.short	(.L_110 - .L_109)
	.align		4
.L_109:
        /*0044*/ 	.word	index@(.nv.constant0._ZN7cutlass13device_kernelIN5flash19enable_sm80_to_sm89INS1_16FlashAttnFwdSm80INS1_25CollectiveMainloopFwdSm80ILi4ELi1ELb0EN4cute5tupleIJNS5_1CILi128EEENS7_ILi48EEENS7_ILi96EEEEEELi96ENS_10bfloat16_tEfNS_4arch4Sm80ELb0ELb1ELb1ELb0ELb1ELb0ELb1ELb0EEENS1_21CollectiveEpilogueFwdINS6_IJS8_SA_S9_EEENS6_IJNS7_ILi1EEESI_SI_EEESC_SE_Li128ELb0ELb1ELb0ELb0EEENS1_19SingleTileSchedulerILb0ELb0ELb1ELi128EEEEEEEEEvNT_6ParamsE)
        /*0048*/ 	.short	0x0210
        /*004a*/ 	.short	0x0418


	//----- nvinfo : EIATTR_SW_WAR
	.align		4
.L_110:
        /*004c*/ 	.byte	0x04, 0x36
        /*004e*/ 	.short	(.L_112 - .L_111)
.L_111:
        /*0050*/ 	.word	0x00000008
.L_112:


//--------------------- .nv.info._ZN7cutlass13device_kernelIN5flash19enable_sm80_to_sm89INS1_16FlashAttnFwdSm80INS1_25CollectiveMainloopFwdSm80ILi4ELi1ELb0EN4cute5tupleIJNS5_1CILi128EEENS7_ILi48EEENS7_ILi96EEEEEELi96ENS_10bfloat16_tEfNS_4arch4Sm80ELb0ELb1ELb1ELb1ELb1ELb0ELb1ELb0EEENS1_21CollectiveEpilogueFwdINS6_IJS8_SA_S9_EEENS6_IJNS7_ILi1EEESI_SI_EEESC_SE_Li128ELb1ELb1ELb0ELb0EEENS1_19SingleTileSchedulerILb1ELb0ELb1ELi128EEEEEEEEEvNT_6ParamsE --------------------------
	.section	.nv.info._ZN7cutlass13device_kernelIN5flash19enable_sm80_to_sm89INS1_16FlashAttnFwdSm80INS1_25CollectiveMainloopFwdSm80ILi4ELi1ELb0EN4cute5tupleIJNS5_1CILi128EEENS7_ILi48EEENS7_ILi96EEEEEELi96ENS_10bfloat16_tEfNS_4arch4Sm80ELb0ELb1ELb1ELb1ELb1ELb0ELb1ELb0EEENS1_21CollectiveEpilogueFwdINS6_IJS8_SA_S9_EEENS6_IJNS7_ILi1EEESI_SI_EEESC_SE_Li128ELb1ELb1ELb0ELb0EEENS1_19SingleTileSchedulerILb1ELb0ELb1ELi128EEEEEEEEEvNT_6ParamsE,"",@"SHT_CUDA_INFO"
	.sectionflags	@""
	.align	4


	//----- nvinfo : EIATTR_CUDA_API_VERSION
	.align		4
        /*0000*/ 	.byte	0x04, 0x37
        /*0002*/ 	.short	(.L_114 - .L_113)
.L_113:
        /*0004*/ 	.word	0x00000082


	//----- nvinfo : EIATTR_KPARAM_INFO
	.align		4
.L_114:
        /*0008*/ 	.byte	0x04, 0x17
        /*000a*/ 	.short	(.L_116 - .L_115)
.L_115:
        /*000c*/ 	.word	0x00000000
        /*0010*/ 	.short	0x0000
        /*0012*/ 	.short	0x0000
        /*0014*/ 	.byte	0x00, 0xf0, 0x61, 0x10


	//----- nvinfo : EIATTR_SPARSE_MMA_MASK
	.align		4
.L_116:
        /*0018*/ 	.byte	0x03, 0x50
        /*001a*/ 	.short	0x0000


	//----- nvinfo : EIATTR_MAXREG_COUNT
	.align		4
        /*001c*/ 	.byte	0x03, 0x1b
        /*001e*/ 	.short	0x00ff


	//----- nvinfo : EIATTR_MERCURY_ISA_VERSION
	.align		4
        /*0020*/ 	.byte	0x03, 0x5f
        /*0022*/ 	.short	0x0101


	//----- nvinfo : EIATTR_EXIT_INSTR_OFFSETS
	.align		4
        /*0024*/ 	.byte	0x04, 0x1c
        /*0026*/ 	.short	(.L_118 - .L_117)


	//   ....[0]....
.L_117:
        /*0028*/ 	.word	0x00000010


	//----- nvinfo : EIATTR_MAX_THREADS
	.align		4
.L_118:
        /*002c*/ 	.byte	0x04, 0x05
        /*002e*/ 	.short	(.L_120 - .L_119)
.L_119:
        /*0030*/ 	.word	0x00000080
        /*0034*/ 	.word	0x00000001
        /*0038*/ 	.word	0x00000001


	//----- nvinfo : EIATTR_CBANK_PARAM_SIZE
	.align		4
.L_120:
        /*003c*/ 	.byte	0x03, 0x19
        /*003e*/ 	.short	0x0418


	//----- nvinfo : EIATTR_PARAM_CBANK
	.align		4
        /*0040*/ 	.byte	0x04, 0x0a
        /*0042*/ 	.short	(.L_122 - .L_121)
	.align		4
.L_121:
        /*0044*/ 	.word	index@(.nv.constant0._ZN7cutlass13device_kernelIN5flash19enable_sm80_to_sm89INS1_16FlashAttnFwdSm80INS1_25CollectiveMainloopFwdSm80ILi4ELi1ELb0EN4cute5tupleIJNS5_1CILi128EEENS7_ILi48EEENS7_ILi96EEEEEELi96ENS_10bfloat16_tEfNS_4arch4Sm80ELb0ELb1ELb1ELb1ELb1ELb0ELb1ELb0EEENS1_21CollectiveEpilogueFwdINS6_IJS8_SA_S9_EEENS6_IJNS7_ILi1EEESI_SI_EEESC_SE_Li128ELb1ELb1ELb0ELb0EEENS1_19SingleTileSchedulerILb1ELb0ELb1ELi128EEEEEEEEEvNT_6ParamsE)
        /*0048*/ 	.short	0x0210
        /*004a*/ 	.short	0x0418


	//----- nvinfo : EIATTR_SW_WAR
	.align		4
.L_122:
        /*004c*/ 	.byte	0x04, 0x36
        /*004e*/ 	.short	(.L_124 - .L_123)
.L_123:
        /*0050*/ 	.word	0x00000008
.L_124:


//--------------------- .nv.info._ZN7cutlass13device_kernelIN5flash19enable_sm80_to_sm89INS1_16FlashAttnFwdSm80INS1_25CollectiveMainloopFwdSm80ILi4ELi1ELb0EN4cute5tupleIJNS5_1CILi128EEENS7_ILi48EEENS7_ILi96EEEEEELi96ENS_10bfloat16_tEfNS_4arch4Sm80ELb0ELb1ELb1ELb1ELb1ELb1ELb1ELb0EEENS1_21CollectiveEpilogueFwdINS6_IJS8_SA_S9_EEENS6_IJNS7_ILi1EEESI_SI_EEESC_SE_Li128ELb1ELb1ELb0ELb0EEENS1_19SingleTileSchedulerILb1ELb0ELb1ELi128EEEEEEEEEvNT_6ParamsE --------------------------
	.section	.nv.info._ZN7cutlass13device_kernelIN5flash19enable_sm80_to_sm89INS1_16FlashAttnFwdSm80INS1_25CollectiveMainloopFwdSm80ILi4ELi1ELb0EN4cute5tupleIJNS5_1CILi128EEENS7_ILi48EEENS7_ILi96EEEEEELi96ENS_10bfloat16_tEfNS_4arch4Sm80ELb0ELb1ELb1ELb1ELb1ELb1ELb1ELb0EEENS1_21CollectiveEpilogueFwdINS6_IJS8_SA_S9_EEENS6_IJNS7_ILi1EEESI_SI_EEESC_SE_Li128ELb1ELb1ELb0ELb0EEENS1_19SingleTileSchedulerILb1ELb0ELb1ELi128EEEEEEEEEvNT_6ParamsE,"",@"SHT_CUDA_INFO"
	.sectionflags	@""
	.align	4


	//----- nvinfo : EIATTR_CUDA_API_VERSION
	.align		4
        /*0000*/ 	.byte	0x04, 0x37
        /*0002*/ 	.short	(.L_126 - .L_125)
.L_125:
        /*0004*/ 	.word	0x00000082


	//----- nvinfo : EIATTR_KPARAM_INFO
	.align		4
.L_126:
        /*0008*/ 	.byte	0x04, 0x17
        /*000a*/ 	.short	(.L_128 - .L_127)
.L_127:
        /*000c*/ 	.word	0x00000000
        /*0010*/ 	.short	0x0000
        /*0012*/ 	.short	0x0000
        /*0014*/ 	.byte	0x00, 0xf0, 0x61, 0x10


	//----- nvinfo : EIATTR_SPARSE_MMA_MASK
	.align		4
.L_128:
        /*0018*/ 	.byte	0x03, 0x50
        /*001a*/ 	.short	0x0000


	//----- nvinfo : EIATTR_MAXREG_COUNT
	.align		4
        /*001c*/ 	.byte	0x03, 0x1b
        /*001e*/ 	.short	0x00ff


	//----- nvinfo : EIATTR_MERCURY_ISA_VERSION
	.align		4
        /*0020*/ 	.byte	0x03, 0x5f
        /*0022*/ 	.short	0x0101


	//----- nvinfo : EIATTR_EXIT_INSTR_OFFSETS
	.align		4
        /*0024*/ 	.byte	0x04, 0x1c
        /*0026*/ 	.short	(.L_130 - .L_129)


	//   ....[0]....
.L_129:
        /*0028*/ 	.word	0x00000010


	//----- nvinfo : EIATTR_MAX_THREADS
	.align		4
.L_130:
        /*002c*/ 	.byte	0x04, 0x05
        /*002e*/ 	.short	(.L_132 - .L_131)
.L_131:
        /*0030*/ 	.word	0x00000080
        /*0034*/ 	.word	0x00000001
        /*0038*/ 	.word	0x00000001


	//----- nvinfo : EIATTR_CBANK_PARAM_SIZE
	.align		4
.L_132:
        /*003c*/ 	.byte	0x03, 0x19
        /*003e*/ 	.short	0x0418


	//----- nvinfo : EIATTR_PARAM_CBANK
	.align		4
        /*0040*/ 	.byte	0x04, 0x0a
        /*0042*/ 	.short	(.L_134 - .L_133)
	.align		4
.L_133:
        /*0044*/ 	.word	index@(.nv.constant0._ZN7cutlass13device_kernelIN5flash19enable_sm80_to_sm89INS1_16FlashAttnFwdSm80INS1_25CollectiveMainloopFwdSm80ILi4ELi1ELb0EN4cute5tupleIJNS5_1CILi128EEENS7_ILi48EEENS7_ILi96EEEEEELi96ENS_10bfloat16_tEfNS_4arch4Sm80ELb0ELb1ELb1ELb1ELb1ELb1ELb1ELb0EEENS1_21CollectiveEpilogueFwdINS6_IJS8_SA_S9_EEENS6_IJNS7_ILi1EEESI_SI_EEESC_SE_Li128ELb1ELb1ELb0ELb0EEENS1_19SingleTileSchedulerILb1ELb0ELb1ELi128EEEEEEEEEvNT_6ParamsE)
        /*0048*/ 	.short	0x0210
        /*004a*/ 	.short	0x0418


	//----- nvinfo : EIATTR_SW_WAR
	.align		4
.L_134:
        /*004c*/ 	.byte	0x04, 0x36
        /*004e*/ 	.short	(.L_136 - .L_135)
.L_135:
        /*0050*/ 	.word	0x00000008
.L_136:


//--------------------- .nv.info._ZN7cutlass13device_kernelIN5flash19enable_sm80_to_sm89INS1_16FlashAttnFwdSm80INS1_25CollectiveMainloopFwdSm80ILi4ELi1ELb0EN4cute5tupleIJNS5_1CILi128EEENS7_ILi64EEENS7_ILi96EEEEEELi96ENS_10bfloat16_tEfNS_4arch4Sm80ELb1ELb0ELb1ELb0ELb1ELb0ELb1ELb0EEENS1_21CollectiveEpilogueFwdINS6_IJS8_SA_S9_EEENS6_IJNS7_ILi1EEESI_SI_EEESC_SE_Li128ELb0ELb1ELb0ELb0EEENS1_30DynamicPersistentTileSchedulerILi128ELi128ELb0ELb1ELb0EEEEEEEEEvNT_6ParamsE --------------------------
	.section	.nv.info._ZN7cutlass13device_kernelIN5flash19enable_sm80_to_sm89INS1_16FlashAttnFwdSm80INS1_25CollectiveMainloopFwdSm80ILi4ELi1ELb0EN4cute5tupleIJNS5_1CILi128EEENS7_ILi64EEENS7_ILi96EEEEEELi96ENS_10bfloat16_tEfNS_4arch4Sm80ELb1ELb0ELb1ELb0ELb1ELb0ELb1ELb0EEENS1_21CollectiveEpilogueFwdINS6_IJS8_SA_S9_EEENS6_IJNS7_ILi1EEESI_SI_EEESC_SE_Li128ELb0ELb1ELb0ELb0EEENS1_30DynamicPersistentTileSchedulerILi128ELi128ELb0ELb1ELb0EEEEEEEEEvNT_6ParamsE,"",@"SHT_CUDA_INFO"
	.sectionflags	@""
	.align	4


	//----- nvinfo : EIATTR_CUDA_API_VERSION
	.align		4
        /*0000*/ 	.byte	0x04, 0x37
        /*0002*/ 	.short	(.L_138 - .L_137)
.L_137:
        /*0004*/ 	.word	0x00000082


	//----- nvinfo : EIATTR_KPARAM_INFO
	.align		4
.L_138:
        /*0008*/ 	.byte	0x04, 0x17
        /*000a*/ 	.short	(.L_140 - .L_139)
.L_139:
        /*000c*/ 	.word	0x00000000
        /*0010*/ 	.short	0x0000
        /*0012*/ 	.short	0x0000
        /*0014*/ 	.byte	0x00, 0xf0, 0xa1, 0x10


	//----- nvinfo : EIATTR_SPARSE_MMA_MASK
	.align		4
.L_140:
        /*0018*/ 	.byte	0x03, 0x50
        /*001a*/ 	.short	0x0000


	//----- nvinfo : EIATTR_MAXREG_COUNT
	.align		4
        /*001c*/ 	.byte	0x03, 0x1b
        /*001e*/ 	.short	0x00ff


	//----- nvinfo : EIATTR_MERCURY_ISA_VERSION
	.align		4
        /*0020*/ 	.byte	0x03, 0x5f
        /*0022*/ 	.short	0x0101


	//----- nvinfo : EIATTR_EXIT_INSTR_OFFSETS
	.align		4
        /*0024*/ 	.byte	0x04, 0x1c
        /*0026*/ 	.short	(.L_142 - .L_141)


	//   ....[0]....
.L_141:
        /*0028*/ 	.word	0x00000010


	//----- nvinfo : EIATTR_MAX_THREADS
	.align		4
.L_142:
        /*002c*/ 	.byte	0x04, 0x05
        /*002e*/ 	.short	(.L_144 - .L_143)
.L_143:
        /*0030*/ 	.word	0x00000080
        /*0034*/ 	.word	0x00000001
        /*0038*/ 	.word	0x00000001


	//----- nvinfo : EIATTR_CBANK_PARAM_SIZE
	.align		4
.L_144:
        /*003c*/ 	.byte	0x03, 0x19
        /*003e*/ 	.short	0x0428


	//----- nvinfo : EIATTR_PARAM_CBANK
	.align		4
        /*0040*/ 	.byte	0x04, 0x0a
        /*0042*/ 	.short	(.L_146 - .L_145)
	.align		4
.L_145:
        /*0044*/ 	.word	index@(.nv.constant0._ZN7cutlass13device_kernelIN5flash19enable_sm80_to_sm89INS1_16FlashAttnFwdSm80INS1_25CollectiveMainloopFwdSm80ILi4ELi1ELb0EN4cute5tupleIJNS5_1CILi128EEENS7_ILi64EEENS7_ILi96EEEEEELi96ENS_10bfloat16_tEfNS_4arch4Sm80ELb1ELb0ELb1ELb0ELb1ELb0ELb1ELb0EEENS1_21CollectiveEpilogueFwdINS6_IJS8_SA_S9_EEENS6_IJNS7_ILi1EEESI_SI_EEESC_SE_Li128ELb0ELb1ELb0ELb0EEENS1_30DynamicPersistentTileSchedulerILi128ELi128ELb0ELb1ELb0EEEEEEEEEvNT_6ParamsE)
        /*0048*/ 	.short	0x0210
        /*004a*/ 	.short	0x0428


	//----- nvinfo : EIATTR_SW_WAR
	.align		4
.L_146:
        /*004c*/ 	.byte	0x04, 0x36
        /*004e*/ 	.short	(.L_148 - .L_147)
.L_147:
        /*0050*/ 	.word	0x00000008
.L_148:


//--------------------- .nv.info._ZN7cutlass13device_kernelIN5flash19enable_sm80_to_sm89INS1_16FlashAttnFwdSm80INS1_25CollectiveMainloopFwdSm80ILi4ELi1ELb0EN4cute5tupleIJNS5_1CILi128EEENS7_ILi64EEENS7_ILi96EEEEEELi96ENS_10bfloat16_tEfNS_4arch4Sm80ELb1ELb0ELb1ELb1ELb1ELb0ELb1ELb0EEENS1_21CollectiveEpilogueFwdINS6_IJS8_SA_S9_EEENS6_IJNS7_ILi1EEESI_SI_EEESC_SE_Li128ELb1ELb1ELb0ELb0EEENS1_19SingleTileSchedulerILb1ELb0ELb1ELi128EEEEEEEEEvNT_6ParamsE --------------------------
	.section	.nv.info._ZN7cutlass13device_kernelIN5flash19enable_sm80_to_sm89INS1_16FlashAttnFwdSm80INS1_25CollectiveMainloopFwdSm80ILi4ELi1ELb0EN4cute5tupleIJNS5_1CILi128EEENS7_ILi64EEENS7_ILi96EEEEEELi96ENS_10bfloat16_tEfNS_4arch4Sm80ELb1ELb0ELb1ELb1ELb1ELb0ELb1ELb0EEENS1_21CollectiveEpilogueFwdINS6_IJS8_SA_S9_EEENS6_IJNS7_ILi1EEESI_SI_EEESC_SE_Li128ELb1ELb1ELb0ELb0EEENS1_19SingleTileSchedulerILb1ELb0ELb1ELi128EEEEEEEEEvNT_6ParamsE,"",@"SHT_CUDA_INFO"
	.sectionflags	@""
	.align	4


	//----- nvinfo : EIATTR_CUDA_API_VERSION
	.align		4
        /*0000*/ 	.byte	0x04, 0x37
        /*0002*/ 	.short	(.L_150 - .L_149)
.L_149:
        /*0004*/ 	.word	0x00000082


	//----- nvinfo : EIATTR_KPARAM_INFO
	.align		4
.L_150:
        /*0008*/ 	.byte	0x04, 0x17
        /*000a*/ 	.short	(.L_152 - .L_151)
.L_151:
        /*000c*/ 	.word	0x00000000
        /*0010*/ 	.short	0x0000
        /*0012*/ 	.short	0x0000
        /*0014*/ 	.byte	0x00, 0xf0, 0x61, 0x10


	//----- nvinfo : EIATTR_SPARSE_MMA_MASK
	.align		4
.L_152:
        /*0018*/ 	.byte	0x03, 0x50
        /*001a*/ 	.short	0x0000


	//----- nvinfo : EIATTR_MAXREG_COUNT
	.align		4
        /*001c*/ 	.byte	0x03, 0x1b
        /*001e*/ 	.short	0x00ff


	//----- nvinfo : EIATTR_MERCURY_ISA_VERSION
	.align		4
        /*0020*/ 	.byte	0x03, 0x5f
        /*0022*/ 	.short	0x0101


	//----- nvinfo : EIATTR_EXIT_INSTR_OFFSETS
	.align		4
        /*0024*/ 	.byte	0x04, 0x1c
        /*0026*/ 	.short	(.L_154 - .L_153)


	//   ....[0]....
.L_153:
        /*0028*/ 	.word	0x00000010


	//----- nvinfo : EIATTR_MAX_THREADS
	.align		4
.L_154:
        /*002c*/ 	.byte	0x04, 0x05
        /*002e*/ 	.short	(.L_156 - .L_155)
.L_155:
        /*0030*/ 	.word	0x00000080
        /*0034*/ 	.word	0x00000001
        /*0038*/ 	.word	0x00000001


	//----- nvinfo : EIATTR_CBANK_PARAM_SIZE
	.align		4
.L_156:
        /*003c*/ 	.byte	0x03, 0x19
        /*003e*/ 	.short	0x0418


	//----- nvinfo : EIATTR_PARAM_CBANK
	.align		4
        /*0040*/ 	.byte	0x04, 0x0a
        /*0042*/ 	.short	(.L_158 - .L_157)
	.align		4
.L_157:
        /*0044*/ 	.word	index@(.nv.constant0._ZN7cutlass13device_kernelIN5flash19enable_sm80_to_sm89INS1_16FlashAttnFwdSm80INS1_25CollectiveMainloopFwdSm80ILi4ELi1ELb0EN4cute5tupleIJNS5_1CILi128EEENS7_ILi64EEENS7_ILi96EEEEEELi96ENS_10bfloat16_tEfNS_4arch4Sm80ELb1ELb0ELb1ELb1ELb1ELb0ELb1ELb0EEENS1_21CollectiveEpilogueFwdINS6_IJS8_SA_S9_EEENS6_IJNS7_ILi1EEESI_SI_EEESC_SE_Li128ELb1ELb1ELb0ELb0EEENS1_19SingleTileSchedulerILb1ELb0ELb1ELi128EEEEEEEEEvNT_6ParamsE)
        /*0048*/ 	.short	0x0210
        /*004a*/ 	.short	0x0418


	//----- nvinfo : EIATTR_SW_WAR
	.align		4
.L_158:
        /*004c*/ 	.byte	0x04, 0x36
        /*004e*/ 	.short	(.L_160 - .L_159)
.L_159:
        /*0050*/ 	.word	0x00000008
.L_160:


//--------------------- .nv.info._ZN7cutlass13device_kernelIN5flash19enable_sm80_to_sm89INS1_16FlashAttnFwdSm80INS1_25CollectiveMainloopFwdSm80ILi4ELi1ELb0EN4cute5tupleIJNS5_1CILi128EEENS7_ILi64EEENS7_ILi96EEEEEELi96ENS_10bfloat16_tEfNS_4arch4Sm80ELb1ELb0ELb1ELb1ELb1ELb1ELb1ELb0EEENS1_21CollectiveEpilogueFwdINS6_IJS8_SA_S9_EEENS6_IJNS7_ILi1EEESI_SI_EEESC_SE_Li128ELb1ELb1ELb0ELb0EEENS1_19SingleTileSchedulerILb1ELb0ELb1ELi128EEEEEEEEEvNT_6ParamsE --------------------------
	.section	.nv.info._ZN7cutlass13device_kernelIN5flash19enable_sm80_to_sm89INS1_16FlashAttnFwdSm80INS1_25CollectiveMainloopFwdSm80ILi4ELi1ELb0EN4cute5tupleIJNS5_1CILi128EEENS7_ILi64EEENS7_ILi96EEEEEELi96ENS_10bfloat16_tEfNS_4arch4Sm80ELb1ELb0ELb1ELb1ELb1ELb1ELb1ELb0EEENS1_21CollectiveEpilogueFwdINS6_IJS8_SA_S9_EEENS6_IJNS7_ILi1EEESI_SI_EEESC_SE_Li128ELb1ELb1ELb0ELb0EEENS1_19SingleTileSchedulerILb1ELb0ELb1ELi128EEEEEEEEEvNT_6ParamsE,"",@"SHT_CUDA_INFO"
	.sectionflags	@""
	.align	4


	//----- nvinfo : EIATTR_CUDA_API_VERSION
	.align		4
        /*0000*/ 	.byte	0x04, 0x37
        /*0002*/ 	.short	(.L_162 - .L_161)
.L_161:
        /*0004*/ 	.word	0x00000082


	//----- nvinfo : EIATTR_KPARAM_INFO
	.align		4
.L_162:
        /*0008*/ 	.byte	0x04, 0x17
        /*000a*/ 	.short	(.L_164 - .L_163)
.L_163:
        /*000c*/ 	.word	0x00000000
        /*0010*/ 	.short	0x0000
        /*0012*/ 	.short	0x0000
        /*0014*/ 	.byte	0x00, 0xf0, 0x61, 0x10


	//----- nvinfo : EIATTR_SPARSE_MMA_MASK
	.align		4
.L_164:
        /*0018*/ 	.byte	0x03, 0x50
        /*001a*/ 	.short	0x0000


	//----- nvinfo : EIATTR_MAXREG_COUNT
	.align		4
        /*001c*/ 	.byte	0x03, 0x1b
        /*001e*/ 	.short	0x00ff


	//----- nvinfo : EIATTR_MERCURY_ISA_VERSION
	.align		4
        /*0020*/ 	.byte	0x03, 0x5f
        /*0022*/ 	.short	0x0101


	//----- nvinfo : EIATTR_EXIT_INSTR_OFFSETS
	.align		4
        /*0024*/ 	.byte	0x04, 0x1c
        /*0026*/ 	.short	(.L_166 - .L_165)


	//   ....[0]....
.L_165:
        /*0028*/ 	.word	0x00000010


	//----- nvinfo : EIATTR_MAX_THREADS
	.align		4
.L_166:
        /*002c*/ 	.byte	0x04, 0x05
        /*002e*/ 	.short	(.L_168 - .L_167)
.L_167:
        /*0030*/ 	.word	0x00000080
        /*0034*/ 	.word	0x00000001
        /*0038*/ 	.word	0x00000001


	//----- nvinfo : EIATTR_CBANK_PARAM_SIZE
	.align		4
.L_168:
        /*003c*/ 	.byte	0x03, 0x19
        /*003e*/ 	.short	0x0418


	//----- nvinfo : EIATTR_PARAM_CBANK
	.align		4
        /*0040*/ 	.byte	0x04, 0x0a
        /*0042*/ 	.short	(.L_170 - .L_169)
	.align		4
.L_169:
        /*0044*/ 	.word	index@(.nv.constant0._ZN7cutlass13device_kernelIN5flash19enable_sm80_to_sm89INS1_16FlashAttnFwdSm80INS1_25CollectiveMainloopFwdSm80ILi4ELi1ELb0EN4cute5tupleIJNS5_1CILi128EEENS7_ILi64EEENS7_ILi96EEEEEELi96ENS_10bfloat16_tEfNS_4arch4Sm80ELb1ELb0ELb1ELb1ELb1ELb1ELb1ELb0EEENS1_21CollectiveEpilogueFwdINS6_IJS8_SA_S9_EEENS6_IJNS7_ILi1EEESI_SI_EEESC_SE_Li128ELb1ELb1ELb0ELb0EEENS1_19SingleTileSchedulerILb1ELb0ELb1ELi128EEEEEEEEEvNT_6ParamsE)
        /*0048*/ 	.short	0x0210
        /*004a*/ 	.short	0x0418


	//----- nvinfo : EIATTR_SW_WAR
	.align		4
.L_170:
        /*004c*/ 	.byte	0x04, 0x36
        /*004e*/ 	.short	(.L_172 - .L_171)
.L_171:
        /*0050*/ 	.word	0x00000008
.L_172:


//--------------------- .nv.callgraph             --------------------------
	.section	.nv.callgraph,"",@"SHT_CUDA_CALLGRAPH"
	.align	4
	.sectionentsize	8
	.align		4
        /*0000*/ 	.word	0x00000000
	.align		4
        /*0004*/ 	.word	0xffffffff
	.align		4
        /*0008*/ 	.word	0x00000000
	.align		4
        /*000c*/ 	.word	0xfffffffe
	.align		4
        /*0010*/ 	.word	0x00000000
	.align		4
        /*0014*/ 	.word	0xfffffffd
	.align		4
        /*0018*/ 	.word	0x00000000
	.align		4
        /*001c*/ 	.word	0xfffffffc


//--------------------- .nv.constant4             --------------------------
	.section	.nv.constant4,"a",@progbits
	.align	8
	.align		8
.nv.constant4:
        /*0000*/ 	.dword	_ZN79_INTERNAL_b10f9c58_43_flash_fwd_hdim96_bf16_paged_softcap_sm80_cu_58b58f81_28144cuda3std3__45__cpo5beginE
	.align		8
        /*0008*/ 	.dword	_ZN79_INTERNAL_b10f9c58_43_flash_fwd_hdim96_bf16_paged_softcap_sm80_cu_58b58f81_28144cuda3std3__45__cpo3endE
	.align		8
        /*0010*/ 	.dword	_ZN79_INTERNAL_b10f9c58_43_flash_fwd_hdim96_bf16_paged_softcap_sm80_cu_58b58f81_28144cuda3std3__45__cpo6cbeginE
	.align		8
        /*0018*/ 	.dword	_ZN79_INTERNAL_b10f9c58_43_flash_fwd_hdim96_bf16_paged_softcap_sm80_cu_58b58f81_28144cuda3std3__45__cpo4cendE
	.align		8
        /*0020*/ 	.dword	_ZN79_INTERNAL_b10f9c58_43_flash_fwd_hdim96_bf16_paged_softcap_sm80_cu_58b58f81_28144cuda3std3__481_GLOBAL__N__b10f9c58_43_flash_fwd_hdim96_bf16_paged_softcap_sm80_cu_58b58f81_28146ignoreE
	.align		8
        /*0028*/ 	.dword	_ZN79_INTERNAL_b10f9c58_43_flash_fwd_hdim96_bf16_paged_softcap_sm80_cu_58b58f81_28144cuda3std3__419piecewise_constructE
	.align		8
        /*0030*/ 	.dword	_ZN79_INTERNAL_b10f9c58_43_flash_fwd_hdim96_bf16_paged_softcap_sm80_cu_58b58f81_28144cuda3std3__48in_placeE
	.align		8
        /*0038*/ 	.dword	_ZN79_INTERNAL_b10f9c58_43_flash_fwd_hdim96_bf16_paged_softcap_sm80_cu_58b58f81_28144cuda3std6ranges3__45__cpo4swapE
	.align		8
        /*0040*/ 	.dword	_ZN79_INTERNAL_b10f9c58_43_flash_fwd_hdim96_bf16_paged_softcap_sm80_cu_58b58f81_28144cuda3std6ranges3__45__cpo9iter_moveE
	.align		8
        /*0048*/ 	.dword	_ZN79_INTERNAL_b10f9c58_43_flash_fwd_hdim96_bf16_paged_softcap_sm80_cu_58b58f81_28144cute7productE
	.align		8
        /*0050*/ 	.dword	_ZN79_INTERNAL_b10f9c58_43_flash_fwd_hdim96_bf16_paged_softcap_sm80_cu_58b58f81_28144cute1_E


//--------------------- .text._ZN7cutlass13device_kernelIN5flash19enable_sm80_to_sm89INS1_16FlashAttnFwdSm80INS1_25CollectiveMainloopFwdSm80ILi4ELi1ELb0EN4cute5tupleIJNS5_1CILi128EEENS7_ILi64EEENS7_ILi96EEEEEELi96ENS_10bfloat16_tEfNS_4arch4Sm80ELb0ELb0ELb1ELb0ELb1ELb0ELb1ELb0EEENS1_21CollectiveEpilogueFwdINS6_IJS8_SA_S9_EEENS6_IJNS7_ILi1EEESI_SI_EEESC_SE_Li128ELb0ELb1ELb0ELb0EEENS1_19SingleTileSchedulerILb0ELb0ELb1ELi128EEEEEEEEEvNT_6ParamsE --------------------------
	.section	.text._ZN7cutlass13device_kernelIN5flash19enable_sm80_to_sm89INS1_16FlashAttnFwdSm80INS1_25CollectiveMainloopFwdSm80ILi4ELi1ELb0EN4cute5tupleIJNS5_1CILi128EEENS7_ILi64EEENS7_ILi96EEEEEELi96ENS_10bfloat16_tEfNS_4arch4Sm80ELb0ELb0ELb1ELb0ELb1ELb0ELb1ELb0EEENS1_21CollectiveEpilogueFwdINS6_IJS8_SA_S9_EEENS6_IJNS7_ILi1EEESI_SI_EEESC_SE_Li128ELb0ELb1ELb0ELb0EEENS1_19SingleTileSchedulerILb0ELb0ELb1ELi128EEEEEEEEEvNT_6ParamsE,"ax",@progbits
	.align	128
.text._ZN7cutlass13device_kernelIN5flash19enable_sm80_to_sm89INS1_16FlashAttnFwdSm80INS1_25CollectiveMainloopFwdSm80ILi4ELi1ELb0EN4cute5tupleIJNS5_1CILi128EEENS7_ILi64EEENS7_ILi96EEEEEELi96ENS_10bfloat16_tEfNS_4arch4Sm80ELb0ELb0ELb1ELb0ELb1ELb0ELb1ELb0EEENS1_21CollectiveEpilogueFwdINS6_IJS8_SA_S9_EEENS6_IJNS7_ILi1EEESI_SI_EEESC_SE_Li128ELb0ELb1ELb0ELb0EEENS1_19SingleTileSchedulerILb0ELb0ELb1ELi128EEEEEEEEEvNT_6ParamsE:
        .type           _ZN7cutlass13device_kernelIN5flash19enable_sm80_to_sm89INS1_16FlashAttnFwdSm80INS1_25CollectiveMainloopFwdSm80ILi4ELi1ELb0EN4cute5tupleIJNS5_1CILi128EEENS7_ILi64EEENS7_ILi96EEEEEELi96ENS_10bfloat16_tEfNS_4arch4Sm80ELb0ELb0ELb1ELb0ELb1ELb0ELb1ELb0EEENS1_21CollectiveEpilogueFwdINS6_IJS8_SA_S9_EEENS6_IJNS7_ILi1EEESI_SI_EEESC_SE_Li128ELb0ELb1ELb0ELb0EEENS1_19SingleTileSchedulerILb0ELb0ELb1ELi128EEEEEEEEEvNT_6ParamsE,@function
        .size           _ZN7cutlass13device_kernelIN5flash19enable_sm80_to_sm89INS1_16FlashAttnFwdSm80INS1_25CollectiveMainloopFwdSm80ILi4ELi1ELb0EN4cute5tupleIJNS5_1CILi128EEENS7_ILi64EEENS7_ILi96EEEEEELi96ENS_10bfloat16_tEfNS_4arch4Sm80ELb0ELb0ELb1ELb0ELb1ELb0ELb1ELb0EEENS1_21CollectiveEpilogueFwdINS6_IJS8_SA_S9_EEENS6_IJNS7_ILi1EEESI_SI_EEESC_SE_Li128ELb0ELb1ELb0ELb0EEENS1_19SingleTileSchedulerILb0ELb0ELb1ELi128EEEEEEEEEvNT_6ParamsE,(.L_x_9 - _ZN7cutlass13device_kernelIN5flash19enable_sm80_to_sm89INS1_16FlashAttnFwdSm80INS1_25CollectiveMainloopFwdSm80ILi4ELi1ELb0EN4cute5tupleIJNS5_1CILi128EEENS7_ILi64EEENS7_ILi96EEEEEELi96ENS_10bfloat16_tEfNS_4arch4Sm80ELb0ELb0ELb1ELb0ELb1ELb0ELb1ELb0EEENS1_21CollectiveEpilogueFwdINS6_IJS8_SA_S9_EEENS6_IJNS7_ILi1EEESI_SI_EEESC_SE_Li128ELb0ELb1ELb0ELb0EEENS1_19SingleTileSchedulerILb0ELb0ELb1ELi128EEEEEEEEEvNT_6ParamsE)
        .other          _ZN7cutlass13device_kernelIN5flash19enable_sm80_to_sm89INS1_16FlashAttnFwdSm80INS1_25CollectiveMainloopFwdSm80ILi4ELi1ELb0EN4cute5tupleIJNS5_1CILi128EEENS7_ILi64EEENS7_ILi96EEEEEELi96ENS_10bfloat16_tEfNS_4arch4Sm80ELb0ELb0ELb1ELb0ELb1ELb0ELb1ELb0EEENS1_21CollectiveEpilogueFwdINS6_IJS8_SA_S9_EEENS6_IJNS7_ILi1EEESI_SI_EEESC_SE_Li128ELb0ELb1ELb0ELb0EEENS1_19SingleTileSchedulerILb0ELb0ELb1ELi128EEEEEEEEEvNT_6ParamsE,@"STO_CUDA_ENTRY STV_DEFAULT"
_ZN7cutlass13device_kernelIN5flash19enable_sm80_to_sm89INS1_16FlashAttnFwdSm80INS1_25CollectiveMainloopFwdSm80ILi4ELi1ELb0EN4cute5tupleIJNS5_1CILi128EEENS7_ILi64EEENS7_ILi96EEEEEELi96ENS_10bfloat16_tEfNS_4arch4Sm80ELb0ELb0ELb1ELb0ELb1ELb0ELb1ELb0EEENS1_21CollectiveEpilogueFwdINS6_IJS8_SA_S9_EEENS6_IJNS7_ILi1EEESI_SI_EEESC_SE_Li128ELb0ELb1ELb0ELb0EEENS1_19SingleTileSchedulerILb0ELb0ELb1ELi128EEEEEEEEEvNT_6ParamsE:
[----:B------:R-:W-:Y:S01]  /*0000*/  LDC R1, c[0x0][0x28] ;  /* 0x00000a00ff017b82 */ /* 0x000fe20000000800 */
[----:B------:R-:W-:Y:S05]  /*0010*/  EXIT ;  /* 0x000000000000794d */ /* 0x000fea0003800000 */
.L_x_0:
[----:B------:R-:W-:-:S00]  /*0020*/  BRA `(.L_x_0) ;  /* 0xfffffffc00fc7947 */ /* 0x000fc0000383ffff */
[----:B------:R-:W-:-:S00]  /*0030*/  NOP ;  /* 0x0000000000007918 */ /* 0x000fc00000000000 */
        /* <DEDUP_REMOVED lines=12> */
.L_x_9:


//--------------------- .text._ZN7cutlass13device_kernelIN5flash19enable_sm80_to_sm89INS1_16FlashAttnFwdSm80INS1_25CollectiveMainloopFwdSm80ILi4ELi1ELb0EN4cute5tupleIJNS5_1CILi128EEENS7_ILi64EEENS7_ILi96EEEEEELi96ENS_10bfloat16_tEfNS_4arch4Sm80ELb0ELb0ELb1ELb1ELb1ELb0ELb1ELb0EEENS1_21CollectiveEpilogueFwdINS6_IJS8_SA_S9_EEENS6_IJNS7_ILi1EEESI_SI_EEESC_SE_Li128ELb1ELb1ELb0ELb0EEENS1_19SingleTileSchedulerILb1ELb0ELb1ELi128EEEEEEEEEvNT_6ParamsE --------------------------
	.section	.text._ZN7cutlass13device_kernelIN5flash19enable_sm80_to_sm89INS1_16FlashAttnFwdSm80INS1_25CollectiveMainloopFwdSm80ILi4ELi1ELb0EN4cute5tupleIJNS5_1CILi128EEENS7_ILi64EEENS7_ILi96EEEEEELi96ENS_10bfloat16_tEfNS_4arch4Sm80ELb0ELb0ELb1ELb1ELb1ELb0ELb1ELb0EEENS1_21CollectiveEpilogueFwdINS6_IJS8_SA_S9_EEENS6_IJNS7_ILi1EEESI_SI_EEESC_SE_Li128ELb1ELb1ELb0ELb0EEENS1_19SingleTileSchedulerILb1ELb0ELb1ELi128EEEEEEEEEvNT_6ParamsE,"ax",@progbits
	.align	128
.text._ZN7cutlass13device_kernelIN5flash19enable_sm80_to_sm89INS1_16FlashAttnFwdSm80INS1_25CollectiveMainloopFwdSm80ILi4ELi1ELb0EN4cute5tupleIJNS5_1CILi128EEENS7_ILi64EEENS7_ILi96EEEEEELi96ENS_10bfloat16_tEfNS_4arch4Sm80ELb0ELb0ELb1ELb1ELb1ELb0ELb1ELb0EEENS1_21CollectiveEpilogueFwdINS6_IJS8_SA_S9_EEENS6_IJNS7_ILi1EEESI_SI_EEESC_SE_Li128ELb1ELb1ELb0ELb0EEENS1_19SingleTileSchedulerILb1ELb0ELb1ELi128EEEEEEEEEvNT_6ParamsE:
        .type           _ZN7cutlass13device_kernelIN5flash19enable_sm80_to_sm89INS1_16FlashAttnFwdSm80INS1_25CollectiveMainloopFwdSm80ILi4ELi1ELb0EN4cute5tupleIJNS5_1CILi128EEENS7_ILi64EEENS7_ILi96EEEEEELi96ENS_10bfloat16_tEfNS_4arch4Sm80ELb0ELb0ELb1ELb1ELb1ELb0ELb1ELb0EEENS1_21CollectiveEpilogueFwdINS6_IJS8_SA_S9_EEENS6_IJNS7_ILi1EEESI_SI_EEESC_SE_Li128ELb1ELb1ELb0ELb0EEENS1_19SingleTileSchedulerILb1ELb0ELb1ELi128EEEEEEEEEvNT_6ParamsE,@function
        .size           _ZN7cutlass13device_kernelIN5flash19enable_sm80_to_sm89INS1_16FlashAttnFwdSm80INS1_25CollectiveMainloopFwdSm80ILi4ELi1ELb0EN4cute5tupleIJNS5_1CILi128EEENS7_ILi64EEENS7_ILi96EEEEEELi96ENS_10bfloat16_tEfNS_4arch4Sm80ELb0ELb0ELb1ELb1ELb1ELb0ELb1ELb0EEENS1_21CollectiveEpilogueFwdINS6_IJS8_SA_S9_EEENS6_IJNS7_ILi1EEESI_SI_EEESC_SE_Li128ELb1ELb1ELb0ELb0EEENS1_19SingleTileSchedulerILb1ELb0ELb1ELi128EEEEEEEEEvNT_6ParamsE,(.L_x_10 - _ZN7cutlass13device_kernelIN5flash19enable_sm80_to_sm89INS1_16FlashAttnFwdSm80INS1_25CollectiveMainloopFwdSm80ILi4ELi1ELb0EN4cute5tupleIJNS5_1CILi128EEENS7_ILi64EEENS7_ILi96EEEEEELi96ENS_10bfloat16_tEfNS_4arch4Sm80ELb0ELb0ELb1ELb1ELb1ELb0ELb1ELb0EEENS1_21CollectiveEpilogueFwdINS6_IJS8_SA_S9_EEENS6_IJNS7_ILi1EEESI_SI_EEESC_SE_Li128ELb1ELb1ELb0ELb0EEENS1_19SingleTileSchedulerILb1ELb0ELb1ELi128EEEEEEEEEvNT_6ParamsE)
        .other          _ZN7cutlass13device_kernelIN5flash19enable_sm80_to_sm89INS1_16FlashAttnFwdSm80INS1_25CollectiveMainloopFwdSm80ILi4ELi1ELb0EN4cute5tupleIJNS5_1CILi128EEENS7_ILi64EEENS7_ILi96EEEEEELi96ENS_10bfloat16_tEfNS_4arch4Sm80ELb0ELb0ELb1ELb1ELb1ELb0ELb1ELb0EEENS1_21CollectiveEpilogueFwdINS6_IJS8_SA_S9_EEENS6_IJNS7_ILi1EEESI_SI_EEESC_SE_Li128ELb1ELb1ELb0ELb0EEENS1_19SingleTileSchedulerILb1ELb0ELb1ELi128EEEEEEEEEvNT_6ParamsE,@"STO_CUDA_ENTRY STV_DEFAULT"
_ZN7cutlass13device_kernelIN5flash19enable_sm80_to_sm89INS1_16FlashAttnFwdSm80INS1_25CollectiveMainloopFwdSm80ILi4ELi1ELb0EN4cute5tupleIJNS5_1CILi128EEENS7_ILi64EEENS7_ILi96EEEEEELi96ENS_10bfloat16_tEfNS_4arch4Sm80ELb0ELb0ELb1ELb1ELb1ELb0ELb1ELb0EEENS1_21CollectiveEpilogueFwdINS6_IJS8_SA_S9_EEENS6_IJNS7_ILi1EEESI_SI_EEESC_SE_Li128ELb1ELb1ELb0ELb0EEENS1_19SingleTileSchedulerILb1ELb0ELb1ELi128EEEEEEEEEvNT_6ParamsE:
[----:B------:R-:W-:Y:S01]  /*0000*/  LDC R1, c[0x0][0x28] ;  /* 0x00000a00ff017b82 */ /* 0x000fe20000000800 */
[----:B------:R-:W-:Y:S05]  /*0010*/  EXIT ;  /* 0x000000000000794d */ /* 0x000fea0003800000 */
.L_x_1:
        /* <DEDUP_REMOVED lines=14> */
.L_x_10:


//--------------------- .text._ZN7cutlass13device_kernelIN5flash19enable_sm80_to_sm89INS1_16FlashAttnFwdSm80INS1_25CollectiveMainloopFwdSm80ILi4ELi1ELb0EN4cute5tupleIJNS5_1CILi128EEENS7_ILi64EEENS7_ILi96EEEEEELi96ENS_10bfloat16_tEfNS_4arch4Sm80ELb0ELb0ELb1ELb1ELb1ELb1ELb1ELb0EEENS1_21CollectiveEpilogueFwdINS6_IJS8_SA_S9_EEENS6_IJNS7_ILi1EEESI_SI_EEESC_SE_Li128ELb1ELb1ELb0ELb0EEENS1_19SingleTileSchedulerILb1ELb0ELb1ELi128EEEEEEEEEvNT_6ParamsE --------------------------
	.section	.text._ZN7cutlass13device_kernelIN5flash19enable_sm80_to_sm89INS1_16FlashAttnFwdSm80INS1_25CollectiveMainloopFwdSm80ILi4ELi1ELb0EN4cute5tupleIJNS5_1CILi128EEENS7_ILi64EEENS7_ILi96EEEEEELi96ENS_10bfloat16_tEfNS_4arch4Sm80ELb0ELb0ELb1ELb1ELb1ELb1ELb1ELb0EEENS1_21CollectiveEpilogueFwdINS6_IJS8_SA_S9_EEENS6_IJNS7_ILi1EEESI_SI_EEESC_SE_Li128ELb1ELb1ELb0ELb0EEENS1_19SingleTileSchedulerILb1ELb0ELb1ELi128EEEEEEEEEvNT_6ParamsE,"ax",@progbits
	.align	128
.text._ZN7cutlass13device_kernelIN5flash19enable_sm80_to_sm89INS1_16FlashAttnFwdSm80INS1_25CollectiveMainloopFwdSm80ILi4ELi1ELb0EN4cute5tupleIJNS5_1CILi128EEENS7_ILi64EEENS7_ILi96EEEEEELi96ENS_10bfloat16_tEfNS_4arch4Sm80ELb0ELb0ELb1ELb1ELb1ELb1ELb1ELb0EEENS1_21CollectiveEpilogueFwdINS6_IJS8_SA_S9_EEENS6_IJNS7_ILi1EEESI_SI_EEESC_SE_Li128ELb1ELb1ELb0ELb0EEENS1_19SingleTileSchedulerILb1ELb0ELb1ELi128EEEEEEEEEvNT_6ParamsE:
        .type           _ZN7cutlass13device_kernelIN5flash19enable_sm80_to_sm89INS1_16FlashAttnFwdSm80INS1_25CollectiveMainloopFwdSm80ILi4ELi1ELb0EN4cute5tupleIJNS5_1CILi128EEENS7_ILi64EEENS7_ILi96EEEEEELi96ENS_10bfloat16_tEfNS_4arch4Sm80ELb0ELb0ELb1ELb1ELb1ELb1ELb1ELb0EEENS1_21CollectiveEpilogueFwdINS6_IJS8_SA_S9_EEENS6_IJNS7_ILi1EEESI_SI_EEESC_SE_Li128ELb1ELb1ELb0ELb0EEENS1_19SingleTileSchedulerILb1ELb0ELb1ELi128EEEEEEEEEvNT_6ParamsE,@function
        .size           _ZN7cutlass13device_kernelIN5flash19enable_sm80_to_sm89INS1_16FlashAttnFwdSm80INS1_25CollectiveMainloopFwdSm80ILi4ELi1ELb0EN4cute5tupleIJNS5_1CILi128EEENS7_ILi64EEENS7_ILi96EEEEEELi96ENS_10bfloat16_tEfNS_4arch4Sm80ELb0ELb0ELb1ELb1ELb1ELb1ELb1ELb0EEENS1_21CollectiveEpilogueFwdINS6_IJS8_SA_S9_EEENS6_IJNS7_ILi1EEESI_SI_EEESC_SE_Li128ELb1ELb1ELb0ELb0EEENS1_19SingleTileSchedulerILb1ELb0ELb1ELi128EEEEEEEEEvNT_6ParamsE,(.L_x_11 - _ZN7cutlass13device_kernelIN5flash19enable_sm80_to_sm89INS1_16FlashAttnFwdSm80INS1_25CollectiveMainloopFwdSm80ILi4ELi1ELb0EN4cute5tupleIJNS5_1CILi128EEENS7_ILi64EEENS7_ILi96EEEEEELi96ENS_10bfloat16_tEfNS_4arch4Sm80ELb0ELb0ELb1ELb1ELb1ELb1ELb1ELb0EEENS1_21CollectiveEpilogueFwdINS6_IJS8_SA_S9_EEENS6_IJNS7_ILi1EEESI_SI_EEESC_SE_Li128ELb1ELb1ELb0ELb0EEENS1_19SingleTileSchedulerILb1ELb0ELb1ELi128EEEEEEEEEvNT_6ParamsE)
        .other          _ZN7cutlass13device_kernelIN5flash19enable_sm80_to_sm89INS1_16FlashAttnFwdSm80INS1_25CollectiveMainloopFwdSm80ILi4ELi1ELb0EN4cute5tupleIJNS5_1CILi128EEENS7_ILi64EEENS7_ILi96EEEEEELi96ENS_10bfloat16_tEfNS_4arch4Sm80ELb0ELb0ELb1ELb1ELb1ELb1ELb1ELb0EEENS1_21CollectiveEpilogueFwdINS6_IJS8_SA_S9_EEENS6_IJNS7_ILi1EEESI_SI_EEESC_SE_Li128ELb1ELb1ELb0ELb0EEENS1_19SingleTileSchedulerILb1ELb0ELb1ELi128EEEEEEEEEvNT_6ParamsE,@"STO_CUDA_ENTRY STV_DEFAULT"
_ZN7cutlass13device_kernelIN5flash19enable_sm80_to_sm89INS1_16FlashAttnFwdSm80INS1_25CollectiveMainloopFwdSm80ILi4ELi1ELb0EN4cute5tupleIJNS5_1CILi128EEENS7_ILi64EEENS7_ILi96EEEEEELi96ENS_10bfloat16_tEfNS_4arch4Sm80ELb0ELb0ELb1ELb1ELb1ELb1ELb1ELb0EEENS1_21CollectiveEpilogueFwdINS6_IJS8_SA_S9_EEENS6_IJNS7_ILi1EEESI_SI_EEESC_SE_Li128ELb1ELb1ELb0ELb0EEENS1_19SingleTileSchedulerILb1ELb0ELb1ELi128EEEEEEEEEvNT_6ParamsE:
[----:B------:R-:W-:Y:S01]  /*0000*/  LDC R1, c[0x0][0x28] ;  /* 0x00000a00ff017b82 */ /* 0x000fe20000000800 */
[----:B------:R-:W-:Y:S05]  /*0010*/  EXIT ;  /* 0x000000000000794d */ /* 0x000fea0003800000 */
.L_x_2:
        /* <DEDUP_REMOVED lines=14> */
.L_x_11:


//--------------------- .text._ZN7cutlass13device_kernelIN5flash19enable_sm80_to_sm89INS1_16FlashAttnFwdSm80INS1_25CollectiveMainloopFwdSm80ILi4ELi1ELb0EN4cute5tupleIJNS5_1CILi128EEENS7_ILi48EEENS7_ILi96EEEEEELi96ENS_10bfloat16_tEfNS_4arch4Sm80ELb0ELb1ELb1ELb0ELb1ELb0ELb1ELb0EEENS1_21CollectiveEpilogueFwdINS6_IJS8_SA_S9_EEENS6_IJNS7_ILi1EEESI_SI_EEESC_SE_Li128ELb0ELb1ELb0ELb0EEENS1_19SingleTileSchedulerILb0ELb0ELb1ELi128EEEEEEEEEvNT_6ParamsE --------------------------
	.section	.text._ZN7cutlass13device_kernelIN5flash19enable_sm80_to_sm89INS1_16FlashAttnFwdSm80INS1_25CollectiveMainloopFwdSm80ILi4ELi1ELb0EN4cute5tupleIJNS5_1CILi128EEENS7_ILi48EEENS7_ILi96EEEEEELi96ENS_10bfloat16_tEfNS_4arch4Sm80ELb0ELb1ELb1ELb0ELb1ELb0ELb1ELb0EEENS1_21CollectiveEpilogueFwdINS6_IJS8_SA_S9_EEENS6_IJNS7_ILi1EEESI_SI_EEESC_SE_Li128ELb0ELb1ELb0ELb0EEENS1_19SingleTileSchedulerILb0ELb0ELb1ELi128EEEEEEEEEvNT_6ParamsE,"ax",@progbits
	.align	128
.text._ZN7cutlass13device_kernelIN5flash19enable_sm80_to_sm89INS1_16FlashAttnFwdSm80INS1_25CollectiveMainloopFwdSm80ILi4ELi1ELb0EN4cute5tupleIJNS5_1CILi128EEENS7_ILi48EEENS7_ILi96EEEEEELi96ENS_10bfloat16_tEfNS_4arch4Sm80ELb0ELb1ELb1ELb0ELb1ELb0ELb1ELb0EEENS1_21CollectiveEpilogueFwdINS6_IJS8_SA_S9_EEENS6_IJNS7_ILi1EEESI_SI_EEESC_SE_Li128ELb0ELb1ELb0ELb0EEENS1_19SingleTileSchedulerILb0ELb0ELb1ELi128EEEEEEEEEvNT_6ParamsE:
        .type           _ZN7cutlass13device_kernelIN5flash19enable_sm80_to_sm89INS1_16FlashAttnFwdSm80INS1_25CollectiveMainloopFwdSm80ILi4ELi1ELb0EN4cute5tupleIJNS5_1CILi128EEENS7_ILi48EEENS7_ILi96EEEEEELi96ENS_10bfloat16_tEfNS_4arch4Sm80ELb0ELb1ELb1ELb0ELb1ELb0ELb1ELb0EEENS1_21CollectiveEpilogueFwdINS6_IJS8_SA_S9_EEENS6_IJNS7_ILi1EEESI_SI_EEESC_SE_Li128ELb0ELb1ELb0ELb0EEENS1_19SingleTileSchedulerILb0ELb0ELb1ELi128EEEEEEEEEvNT_6ParamsE,@function
        .size           _ZN7cutlass13device_kernelIN5flash19enable_sm80_to_sm89INS1_16FlashAttnFwdSm80INS1_25CollectiveMainloopFwdSm80ILi4ELi1ELb0EN4cute5tupleIJNS5_1CILi128EEENS7_ILi48EEENS7_ILi96EEEEEELi96ENS_10bfloat16_tEfNS_4arch4Sm80ELb0ELb1ELb1ELb0ELb1ELb0ELb1ELb0EEENS1_21CollectiveEpilogueFwdINS6_IJS8_SA_S9_EEENS6_IJNS7_ILi1EEESI_SI_EEESC_SE_Li128ELb0ELb1ELb0ELb0EEENS1_19SingleTileSchedulerILb0ELb0ELb1ELi128EEEEEEEEEvNT_6ParamsE,(.L_x_12 - _ZN7cutlass13device_kernelIN5flash19enable_sm80_to_sm89INS1_16FlashAttnFwdSm80INS1_25CollectiveMainloopFwdSm80ILi4ELi1ELb0EN4cute5tupleIJNS5_1CILi128EEENS7_ILi48EEENS7_ILi96EEEEEELi96ENS_10bfloat16_tEfNS_4arch4Sm80ELb0ELb1ELb1ELb0ELb1ELb0ELb1ELb0EEENS1_21CollectiveEpilogueFwdINS6_IJS8_SA_S9_EEENS6_IJNS7_ILi1EEESI_SI_EEESC_SE_Li128ELb0ELb1ELb0ELb0EEENS1_19SingleTileSchedulerILb0ELb0ELb1ELi128EEEEEEEEEvNT_6ParamsE)
        .other          _ZN7cutlass13device_kernelIN5flash19enable_sm80_to_sm89INS1_16FlashAttnFwdSm80INS1_25CollectiveMainloopFwdSm80ILi4ELi1ELb0EN4cute5tupleIJNS5_1CILi128EEENS7_ILi48EEENS7_ILi96EEEEEELi96ENS_10bfloat16_tEfNS_4arch4Sm80ELb0ELb1ELb1ELb0ELb1ELb0ELb1ELb0EEENS1_21CollectiveEpilogueFwdINS6_IJS8_SA_S9_EEENS6_IJNS7_ILi1EEESI_SI_EEESC_SE_Li128ELb0ELb1ELb0ELb0EEENS1_19SingleTileSchedulerILb0ELb0ELb1ELi128EEEEEEEEEvNT_6ParamsE,@"STO_CUDA_ENTRY STV_DEFAULT"
_ZN7cutlass13device_kernelIN5flash19enable_sm80_to_sm89INS1_16FlashAttnFwdSm80INS1_25CollectiveMainloopFwdSm80ILi4ELi1ELb0EN4cute5tupleIJNS5_1CILi128EEENS7_ILi48EEENS7_ILi96EEEEEELi96ENS_10bfloat16_tEfNS_4arch4Sm80ELb0ELb1ELb1ELb0ELb1ELb0ELb1ELb0EEENS1_21CollectiveEpilogueFwdINS6_IJS8_SA_S9_EEENS6_IJNS7_ILi1EEESI_SI_EEESC_SE_Li128ELb0ELb1ELb0ELb0EEENS1_19SingleTileSchedulerILb0ELb0ELb1ELi128EEEEEEEEEvNT_6ParamsE:
[----:B------:R-:W-:Y:S01]  /*0000*/  LDC R1, c[0x0][0x28] ;  /* 0x00000a00ff017b82 */ /* 0x000fe20000000800 */
[----:B------:R-:W-:Y:S05]  /*0010*/  EXIT ;  /* 0x000000000000794d */ /* 0x000fea0003800000 */
.L_x_3:
        /* <DEDUP_REMOVED lines=14> */
.L_x_12:


//--------------------- .text._ZN7cutlass13device_kernelIN5flash19enable_sm80_to_sm89INS1_16FlashAttnFwdSm80INS1_25CollectiveMainloopFwdSm80ILi4ELi1ELb0EN4cute5tupleIJNS5_1CILi128EEENS7_ILi48EEENS7_ILi96EEEEEELi96ENS_10bfloat16_tEfNS_4arch4Sm80ELb0ELb1ELb1ELb1ELb1ELb0ELb1ELb0EEENS1_21CollectiveEpilogueFwdINS6_IJS8_SA_S9_EEENS6_IJNS7_ILi1EEESI_SI_EEESC_SE_Li128ELb1ELb1ELb0ELb0EEENS1_19SingleTileSchedulerILb1ELb0ELb1ELi128EEEEEEEEEvNT_6ParamsE --------------------------
	.section	.text._ZN7cutlass13device_kernelIN5flash19enable_sm80_to_sm89INS1_16FlashAttnFwdSm80INS1_25CollectiveMainloopFwdSm80ILi4ELi1ELb0EN4cute5tupleIJNS5_1CILi128EEENS7_ILi48EEENS7_ILi96EEEEEELi96ENS_10bfloat16_tEfNS_4arch4Sm80ELb0ELb1ELb1ELb1ELb1ELb0ELb1ELb0EEENS1_21CollectiveEpilogueFwdINS6_IJS8_SA_S9_EEENS6_IJNS7_ILi1EEESI_SI_EEESC_SE_Li128ELb1ELb1ELb0ELb0EEENS1_19SingleTileSchedulerILb1ELb0ELb1ELi128EEEEEEEEEvNT_6ParamsE,"ax",@progbits
	.align	128
.text._ZN7cutlass13device_kernelIN5flash19enable_sm80_to_sm89INS1_16FlashAttnFwdSm80INS1_25CollectiveMainloopFwdSm80ILi4ELi1ELb0EN4cute5tupleIJNS5_1CILi128EEENS7_ILi48EEENS7_ILi96EEEEEELi96ENS_10bfloat16_tEfNS_4arch4Sm80ELb0ELb1ELb1ELb1ELb1ELb0ELb1ELb0EEENS1_21CollectiveEpilogueFwdINS6_IJS8_SA_S9_EEENS6_IJNS7_ILi1EEESI_SI_EEESC_SE_Li128ELb1ELb1ELb0ELb0EEENS1_19SingleTileSchedulerILb1ELb0ELb1ELi128EEEEEEEEEvNT_6ParamsE:
        .type           _ZN7cutlass13device_kernelIN5flash19enable_sm80_to_sm89INS1_16FlashAttnFwdSm80INS1_25CollectiveMainloopFwdSm80ILi4ELi1ELb0EN4cute5tupleIJNS5_1CILi128EEENS7_ILi48EEENS7_ILi96EEEEEELi96ENS_10bfloat16_tEfNS_4arch4Sm80ELb0ELb1ELb1ELb1ELb1ELb0ELb1ELb0EEENS1_21CollectiveEpilogueFwdINS6_IJS8_SA_S9_EEENS6_IJNS7_ILi1EEESI_SI_EEESC_SE_Li128ELb1ELb1ELb0ELb0EEENS1_19SingleTileSchedulerILb1ELb0ELb1ELi128EEEEEEEEEvNT_6ParamsE,@function
        .size           _ZN7cutlass13device_kernelIN5flash19enable_sm80_to_sm89INS1_16FlashAttnFwdSm80INS1_25CollectiveMainloopFwdSm80ILi4ELi1ELb0EN4cute5tupleIJNS5_1CILi128EEENS7_ILi48EEENS7_ILi96EEEEEELi96ENS_10bfloat16_tEfNS_4arch4Sm80ELb0ELb1ELb1ELb1ELb1ELb0ELb1ELb0EEENS1_21CollectiveEpilogueFwdINS6_IJS8_SA_S9_EEENS6_IJNS7_ILi1EEESI_SI_EEESC_SE_Li128ELb1ELb1ELb0ELb0EEENS1_19SingleTileSchedulerILb1ELb0ELb1ELi128EEEEEEEEEvNT_6ParamsE,(.L_x_13 - _ZN7cutlass13device_kernelIN5flash19enable_sm80_to_sm89INS1_16FlashAttnFwdSm80INS1_25CollectiveMainloopFwdSm80ILi4ELi1ELb0EN4cute5tupleIJNS5_1CILi128EEENS7_ILi48EEENS7_ILi96EEEEEELi96ENS_10bfloat16_tEfNS_4arch4Sm80ELb0ELb1ELb1ELb1ELb1ELb0ELb1ELb0EEENS1_21CollectiveEpilogueFwdINS6_IJS8_SA_S9_EEENS6_IJNS7_ILi1EEESI_SI_EEESC_SE_Li128ELb1ELb1ELb0ELb0EEENS1_19SingleTileSchedulerILb1ELb0ELb1ELi128EEEEEEEEEvNT_6ParamsE)
        .other          _ZN7cutlass13device_kernelIN5flash19enable_sm80_to_sm89INS1_16FlashAttnFwdSm80INS1_25CollectiveMainloopFwdSm80ILi4ELi1ELb0EN4cute5tupleIJNS5_1CILi128EEENS7_ILi48EEENS7_ILi96EEEEEELi96ENS_10bfloat16_tEfNS_4arch4Sm80ELb0ELb1ELb1ELb1ELb1ELb0ELb1ELb0EEENS1_21CollectiveEpilogueFwdINS6_IJS8_SA_S9_EEENS6_IJNS7_ILi1EEESI_SI_EEESC_SE_Li128ELb1ELb1ELb0ELb0EEENS1_19SingleTileSchedulerILb1ELb0ELb1ELi128EEEEEEEEEvNT_6ParamsE,@"STO_CUDA_ENTRY STV_DEFAULT"
_ZN7cutlass13device_kernelIN5flash19enable_sm80_to_sm89INS1_16FlashAttnFwdSm80INS1_25CollectiveMainloopFwdSm80ILi4ELi1ELb0EN4cute5tupleIJNS5_1CILi128EEENS7_ILi48EEENS7_ILi96EEEEEELi96ENS_10bfloat16_tEfNS_4arch4Sm80ELb0ELb1ELb1ELb1ELb1ELb0ELb1ELb0EEENS1_21CollectiveEpilogueFwdINS6_IJS8_SA_S9_EEENS6_IJNS7_ILi1EEESI_SI_EEESC_SE_Li128ELb1ELb1ELb0ELb0EEENS1_19SingleTileSchedulerILb1ELb0ELb1ELi128EEEEEEEEEvNT_6ParamsE:
[----:B------:R-:W-:Y:S01]  /*0000*/  LDC R1, c[0x0][0x28] ;  /* 0x00000a00ff017b82 */ /* 0x000fe20000000800 */
[----:B------:R-:W-:Y:S05]  /*0010*/  EXIT ;  /* 0x000000000000794d */ /* 0x000fea0003800000 */
.L_x_4:
        /* <DEDUP_REMOVED lines=14> */
.L_x_13:


//--------------------- .text._ZN7cutlass13device_kernelIN5flash19enable_sm80_to_sm89INS1_16FlashAttnFwdSm80INS1_25CollectiveMainloopFwdSm80ILi4ELi1ELb0EN4cute5tupleIJNS5_1CILi128EEENS7_ILi48EEENS7_ILi96EEEEEELi96ENS_10bfloat16_tEfNS_4arch4Sm80ELb0ELb1ELb1ELb1ELb1ELb1ELb1ELb0EEENS1_21CollectiveEpilogueFwdINS6_IJS8_SA_S9_EEENS6_IJNS7_ILi1EEESI_SI_EEESC_SE_Li128ELb1ELb1ELb0ELb0EEENS1_19SingleTileSchedulerILb1ELb0ELb1ELi128EEEEEEEEEvNT_6ParamsE --------------------------
	.section	.text._ZN7cutlass13device_kernelIN5flash19enable_sm80_to_sm89INS1_16FlashAttnFwdSm80INS1_25CollectiveMainloopFwdSm80ILi4ELi1ELb0EN4cute5tupleIJNS5_1CILi128EEENS7_ILi48EEENS7_ILi96EEEEEELi96ENS_10bfloat16_tEfNS_4arch4Sm80ELb0ELb1ELb1ELb1ELb1ELb1ELb1ELb0EEENS1_21CollectiveEpilogueFwdINS6_IJS8_SA_S9_EEENS6_IJNS7_ILi1EEESI_SI_EEESC_SE_Li128ELb1ELb1ELb0ELb0EEENS1_19SingleTileSchedulerILb1ELb0ELb1ELi128EEEEEEEEEvNT_6ParamsE,"ax",@progbits
	.align	128
.text._ZN7cutlass13device_kernelIN5flash19enable_sm80_to_sm89INS1_16FlashAttnFwdSm80INS1_25CollectiveMainloopFwdSm80ILi4ELi1ELb0EN4cute5tupleIJNS5_1CILi128EEENS7_ILi48EEENS7_ILi96EEEEEELi96ENS_10bfloat16_tEfNS_4arch4Sm80ELb0ELb1ELb1ELb1ELb1ELb1ELb1ELb0EEENS1_21CollectiveEpilogueFwdINS6_IJS8_SA_S9_EEENS6_IJNS7_ILi1EEESI_SI_EEESC_SE_Li128ELb1ELb1ELb0ELb0EEENS1_19SingleTileSchedulerILb1ELb0ELb1ELi128EEEEEEEEEvNT_6ParamsE:
        .type           _ZN7cutlass13device_kernelIN5flash19enable_sm80_to_sm89INS1_16FlashAttnFwdSm80INS1_25CollectiveMainloopFwdSm80ILi4ELi1ELb0EN4cute5tupleIJNS5_1CILi128EEENS7_ILi48EEENS7_ILi96EEEEEELi96ENS_10bfloat16_tEfNS_4arch4Sm80ELb0ELb1ELb1ELb1ELb1ELb1ELb1ELb0EEENS1_21CollectiveEpilogueFwdINS6_IJS8_SA_S9_EEENS6_IJNS7_ILi1EEESI_SI_EEESC_SE_Li128ELb1ELb1ELb0ELb0EEENS1_19SingleTileSchedulerILb1ELb0ELb1ELi128EEEEEEEEEvNT_6ParamsE,@function
        .size           _ZN7cutlass13device_kernelIN5flash19enable_sm80_to_sm89INS1_16FlashAttnFwdSm80INS1_25CollectiveMainloopFwdSm80ILi4ELi1ELb0EN4cute5tupleIJNS5_1CILi128EEENS7_ILi48EEENS7_ILi96EEEEEELi96ENS_10bfloat16_tEfNS_4arch4Sm80ELb0ELb1ELb1ELb1ELb1ELb1ELb1ELb0EEENS1_21CollectiveEpilogueFwdINS6_IJS8_SA_S9_EEENS6_IJNS7_ILi1EEESI_SI_EEESC_SE_Li128ELb1ELb1ELb0ELb0EEENS1_19SingleTileSchedulerILb1ELb0ELb1ELi128EEEEEEEEEvNT_6ParamsE,(.L_x_14 - _ZN7cutlass13device_kernelIN5flash19enable_sm80_to_sm89INS1_16FlashAttnFwdSm80INS1_25CollectiveMainloopFwdSm80ILi4ELi1ELb0EN4cute5tupleIJNS5_1CILi128EEENS7_ILi48EEENS7_ILi96EEEEEELi96ENS_10bfloat16_tEfNS_4arch4Sm80ELb0ELb1ELb1ELb1ELb1ELb1ELb1ELb0EEENS1_21CollectiveEpilogueFwdINS6_IJS8_SA_S9_EEENS6_IJNS7_ILi1EEESI_SI_EEESC_SE_Li128ELb1ELb1ELb0ELb0EEENS1_19SingleTileSchedulerILb1ELb0ELb1ELi128EEEEEEEEEvNT_6ParamsE)
        .other          _ZN7cutlass13device_kernelIN5flash19enable_sm80_to_sm89INS1_16FlashAttnFwdSm80INS1_25CollectiveMainloopFwdSm80ILi4ELi1ELb0EN4cute5tupleIJNS5_1CILi128EEENS7_ILi48EEENS7_ILi96EEEEEELi96ENS_10bfloat16_tEfNS_4arch4Sm80ELb0ELb1ELb1ELb1ELb1ELb1ELb1ELb0EEENS1_21CollectiveEpilogueFwdINS6_IJS8_SA_S9_EEENS6_IJNS7_ILi1EEESI_SI_EEESC_SE_Li128ELb1ELb1ELb0ELb0EEENS1_19SingleTileSchedulerILb1ELb0ELb1ELi128EEEEEEEEEvNT_6ParamsE,@"STO_CUDA_ENTRY STV_DEFAULT"
_ZN7cutlass13device_kernelIN5flash19enable_sm80_to_sm89INS1_16FlashAttnFwdSm80INS1_25CollectiveMainloopFwdSm80ILi4ELi1ELb0EN4cute5tupleIJNS5_1CILi128EEENS7_ILi48EEENS7_ILi96EEEEEELi96ENS_10bfloat16_tEfNS_4arch4Sm80ELb0ELb1ELb1ELb1ELb1ELb1ELb1ELb0EEENS1_21CollectiveEpilogueFwdINS6_IJS8_SA_S9_EEENS6_IJNS7_ILi1EEESI_SI_EEESC_SE_Li128ELb1ELb1ELb0ELb0EEENS1_19SingleTileSchedulerILb1ELb0ELb1ELi128EEEEEEEEEvNT_6ParamsE:
[----:B------:R-:W-:Y:S01]  /*0000*/  LDC R1, c[0x0][0x28] ;  /* 0x00000a00ff017b82 */ /* 0x000fe20000000800 */
[----:B------:R-:W-:Y:S05]  /*0010*/  EXIT ;  /* 0x000000000000794d */ /* 0x000fea0003800000 */
.L_x_5:
        /* <DEDUP_REMOVED lines=14> */
.L_x_14:


//--------------------- .text._ZN7cutlass13device_kernelIN5flash19enable_sm80_to_sm89INS1_16FlashAttnFwdSm80INS1_25CollectiveMainloopFwdSm80ILi4ELi1ELb0EN4cute5tupleIJNS5_1CILi128EEENS7_ILi64EEENS7_ILi96EEEEEELi96ENS_10bfloat16_tEfNS_4arch4Sm80ELb1ELb0ELb1ELb0ELb1ELb0ELb1ELb0EEENS1_21CollectiveEpilogueFwdINS6_IJS8_SA_S9_EEENS6_IJNS7_ILi1EEESI_SI_EEESC_SE_Li128ELb0ELb1ELb0ELb0EEENS1_30DynamicPersistentTileSchedulerILi128ELi128ELb0ELb1ELb0EEEEEEEEEvNT_6ParamsE --------------------------
	.section	.text._ZN7cutlass13device_kernelIN5flash19enable_sm80_to_sm89INS1_16FlashAttnFwdSm80INS1_25CollectiveMainloopFwdSm80ILi4ELi1ELb0EN4cute5tupleIJNS5_1CILi128EEENS7_ILi64EEENS7_ILi96EEEEEELi96ENS_10bfloat16_tEfNS_4arch4Sm80ELb1ELb0ELb1ELb0ELb1ELb0ELb1ELb0EEENS1_21CollectiveEpilogueFwdINS6_IJS8_SA_S9_EEENS6_IJNS7_ILi1EEESI_SI_EEESC_SE_Li128ELb0ELb1ELb0ELb0EEENS1_30DynamicPersistentTileSchedulerILi128ELi128ELb0ELb1ELb0EEEEEEEEEvNT_6ParamsE,"ax",@progbits
	.align	128
.text._ZN7cutlass13device_kernelIN5flash19enable_sm80_to_sm89INS1_16FlashAttnFwdSm80INS1_25CollectiveMainloopFwdSm80ILi4ELi1ELb0EN4cute5tupleIJNS5_1CILi128EEENS7_ILi64EEENS7_ILi96EEEEEELi96ENS_10bfloat16_tEfNS_4arch4Sm80ELb1ELb0ELb1ELb0ELb1ELb0ELb1ELb0EEENS1_21CollectiveEpilogueFwdINS6_IJS8_SA_S9_EEENS6_IJNS7_ILi1EEESI_SI_EEESC_SE_Li128ELb0ELb1ELb0ELb0EEENS1_30DynamicPersistentTileSchedulerILi128ELi128ELb0ELb1ELb0EEEEEEEEEvNT_6ParamsE:
        .type           _ZN7cutlass13device_kernelIN5flash19enable_sm80_to_sm89INS1_16FlashAttnFwdSm80INS1_25CollectiveMainloopFwdSm80ILi4ELi1ELb0EN4cute5tupleIJNS5_1CILi128EEENS7_ILi64EEENS7_ILi96EEEEEELi96ENS_10bfloat16_tEfNS_4arch4Sm80ELb1ELb0ELb1ELb0ELb1ELb0ELb1ELb0EEENS1_21CollectiveEpilogueFwdINS6_IJS8_SA_S9_EEENS6_IJNS7_ILi1EEESI_SI_EEESC_SE_Li128ELb0ELb1ELb0ELb0EEENS1_30DynamicPersistentTileSchedulerILi128ELi128ELb0ELb1ELb0EEEEEEEEEvNT_6ParamsE,@function
        .size           _ZN7cutlass13device_kernelIN5flash19enable_sm80_to_sm89INS1_16FlashAttnFwdSm80INS1_25CollectiveMainloopFwdSm80ILi4ELi1ELb0EN4cute5tupleIJNS5_1CILi128EEENS7_ILi64EEENS7_ILi96EEEEEELi96ENS_10bfloat16_tEfNS_4arch4Sm80ELb1ELb0ELb1ELb0ELb1ELb0ELb1ELb0EEENS1_21CollectiveEpilogueFwdINS6_IJS8_SA_S9_EEENS6_IJNS7_ILi1EEESI_SI_EEESC_SE_Li128ELb0ELb1ELb0ELb0EEENS1_30DynamicPersistentTileSchedulerILi128ELi128ELb0ELb1ELb0EEEEEEEEEvNT_6ParamsE,(.L_x_15 - _ZN7cutlass13device_kernelIN5flash19enable_sm80_to_sm89INS1_16FlashAttnFwdSm80INS1_25CollectiveMainloopFwdSm80ILi4ELi1ELb0EN4cute5tupleIJNS5_1CILi128EEENS7_ILi64EEENS7_ILi96EEEEEELi96ENS_10bfloat16_tEfNS_4arch4Sm80ELb1ELb0ELb1ELb0ELb1ELb0ELb1ELb0EEENS1_21CollectiveEpilogueFwdINS6_IJS8_SA_S9_EEENS6_IJNS7_ILi1EEESI_SI_EEESC_SE_Li128ELb0ELb1ELb0ELb0EEENS1_30DynamicPersistentTileSchedulerILi128ELi128ELb0ELb1ELb0EEEEEEEEEvNT_6ParamsE)
        .other          _ZN7cutlass13device_kernelIN5flash19enable_sm80_to_sm89INS1_16FlashAttnFwdSm80INS1_25CollectiveMainloopFwdSm80ILi4ELi1ELb0EN4cute5tupleIJNS5_1CILi128EEENS7_ILi64EEENS7_ILi96EEEEEELi96ENS_10bfloat16_tEfNS_4arch4Sm80ELb1ELb0ELb1ELb0ELb1ELb0ELb1ELb0EEENS1_21CollectiveEpilogueFwdINS6_IJS8_SA_S9_EEENS6_IJNS7_ILi1EEESI_SI_EEESC_SE_Li128ELb0ELb1ELb0ELb0EEENS1_30DynamicPersistentTileSchedulerILi128ELi128ELb0ELb1ELb0EEEEEEEEEvNT_6ParamsE,@"STO_CUDA_ENTRY STV_DEFAULT"
_ZN7cutlass13device_kernelIN5flash19enable_sm80_to_sm89INS1_16FlashAttnFwdSm80INS1_25CollectiveMainloopFwdSm80ILi4ELi1ELb0EN4cute5tupleIJNS5_1CILi128EEENS7_ILi64EEENS7_ILi96EEEEEELi96ENS_10bfloat16_tEfNS_4arch4Sm80ELb1ELb0ELb1ELb0ELb1ELb0ELb1ELb0EEENS1_21CollectiveEpilogueFwdINS6_IJS8_SA_S9_EEENS6_IJNS7_ILi1EEESI_SI_EEESC_SE_Li128ELb0ELb1ELb0ELb0EEENS1_30DynamicPersistentTileSchedulerILi128ELi128ELb0ELb1ELb0EEEEEEEEEvNT_6ParamsE:
[----:B------:R-:W-:Y:S01]  /*0000*/  LDC R1, c[0x0][0x28] ;  /* 0x00000a00ff017b82 */ /* 0x000fe20000000800 */
[----:B------:R-:W-:Y:S05]  /*0010*/  EXIT ;  /* 0x000000000000794d */ /* 0x000fea0003800000 */
.L_x_6:
        /* <DEDUP_REMOVED lines=14> */
.L_x_15:


//--------------------- .text._ZN7cutlass13device_kernelIN5flash19enable_sm80_to_sm89INS1_16FlashAttnFwdSm80INS1_25CollectiveMainloopFwdSm80ILi4ELi1ELb0EN4cute5tupleIJNS5_1CILi128EEENS7_ILi64EEENS7_ILi96EEEEEELi96ENS_10bfloat16_tEfNS_4arch4Sm80ELb1ELb0ELb1ELb1ELb1ELb0ELb1ELb0EEENS1_21CollectiveEpilogueFwdINS6_IJS8_SA_S9_EEENS6_IJNS7_ILi1EEESI_SI_EEESC_SE_Li128ELb1ELb1ELb0ELb0EEENS1_19SingleTileSchedulerILb1ELb0ELb1ELi128EEEEEEEEEvNT_6ParamsE --------------------------
	.section	.text._ZN7cutlass13device_kernelIN5flash19enable_sm80_to_sm89INS1_16FlashAttnFwdSm80INS1_25CollectiveMainloopFwdSm80ILi4ELi1ELb0EN4cute5tupleIJNS5_1CILi128EEENS7_ILi64EEENS7_ILi96EEEEEELi96ENS_10bfloat16_tEfNS_4arch4Sm80ELb1ELb0ELb1ELb1ELb1ELb0ELb1ELb0EEENS1_21CollectiveEpilogueFwdINS6_IJS8_SA_S9_EEENS6_IJNS7_ILi1EEESI_SI_EEESC_SE_Li128ELb1ELb1ELb0ELb0EEENS1_19SingleTileSchedulerILb1ELb0ELb1ELi128EEEEEEEEEvNT_6ParamsE,"ax",@progbits
	.align	128
.text._ZN7cutlass13device_kernelIN5flash19enable_sm80_to_sm89INS1_16FlashAttnFwdSm80INS1_25CollectiveMainloopFwdSm80ILi4ELi1ELb0EN4cute5tupleIJNS5_1CILi128EEENS7_ILi64EEENS7_ILi96EEEEEELi96ENS_10bfloat16_tEfNS_4arch4Sm80ELb1ELb0ELb1ELb1ELb1ELb0ELb1ELb0EEENS1_21CollectiveEpilogueFwdINS6_IJS8_SA_S9_EEENS6_IJNS7_ILi1EEESI_SI_EEESC_SE_Li128ELb1ELb1ELb0ELb0EEENS1_19SingleTileSchedulerILb1ELb0ELb1ELi128EEEEEEEEEvNT_6ParamsE:
        .type           _ZN7cutlass13device_kernelIN5flash19enable_sm80_to_sm89INS1_16FlashAttnFwdSm80INS1_25CollectiveMainloopFwdSm80ILi4ELi1ELb0EN4cute5tupleIJNS5_1CILi128EEENS7_ILi64EEENS7_ILi96EEEEEELi96ENS_10bfloat16_tEfNS_4arch4Sm80ELb1ELb0ELb1ELb1ELb1ELb0ELb1ELb0EEENS1_21CollectiveEpilogueFwdINS6_IJS8_SA_S9_EEENS6_IJNS7_ILi1EEESI_SI_EEESC_SE_Li128ELb1ELb1ELb0ELb0EEENS1_19SingleTileSchedulerILb1ELb0ELb1ELi128EEEEEEEEEvNT_6ParamsE,@function
        .size           _ZN7cutlass13device_kernelIN5flash19enable_sm80_to_sm89INS1_16FlashAttnFwdSm80INS1_25CollectiveMainloopFwdSm80ILi4ELi1ELb0EN4cute5tupleIJNS5_1CILi128EEENS7_ILi64EEENS7_ILi96EEEEEELi96ENS_10bfloat16_tEfNS_4arch4Sm80ELb1ELb0ELb1ELb1ELb1ELb0ELb1ELb0EEENS1_21CollectiveEpilogueFwdINS6_IJS8_SA_S9_EEENS6_IJNS7_ILi1EEESI_SI_EEESC_SE_Li128ELb1ELb1ELb0ELb0EEENS1_19SingleTileSchedulerILb1ELb0ELb1ELi128EEEEEEEEEvNT_6ParamsE,(.L_x_16 - _ZN7cutlass13device_kernelIN5flash19enable_sm80_to_sm89INS1_16FlashAttnFwdSm80INS1_25CollectiveMainloopFwdSm80ILi4ELi1ELb0EN4cute5tupleIJNS5_1CILi128EEENS7_ILi64EEENS7_ILi96EEEEEELi96ENS_10bfloat16_tEfNS_4arch4Sm80ELb1ELb0ELb1ELb1ELb1ELb0ELb1ELb0EEENS1_21CollectiveEpilogueFwdINS6_IJS8_SA_S9_EEENS6_IJNS7_ILi1EEESI_SI_EEESC_SE_Li128ELb1ELb1ELb0ELb0EEENS1_19SingleTileSchedulerILb1ELb0ELb1ELi128EEEEEEEEEvNT_6ParamsE)
        .other          _ZN7cutlass13device_kernelIN5flash19enable_sm80_to_sm89INS1_16FlashAttnFwdSm80INS1_25CollectiveMainloopFwdSm80ILi4ELi1ELb0EN4cute5tupleIJNS5_1CILi128EEENS7_ILi64EEENS7_ILi96EEEEEELi96ENS_10bfloat16_tEfNS_4arch4Sm80ELb1ELb0ELb1ELb1ELb1ELb0ELb1ELb0EEENS1_21CollectiveEpilogueFwdINS6_IJS8_SA_S9_EEENS6_IJNS7_ILi1EEESI_SI_EEESC_SE_Li128ELb1ELb1ELb0ELb0EEENS1_19SingleTileSchedulerILb1ELb0ELb1ELi128EEEEEEEEEvNT_6ParamsE,@"STO_CUDA_ENTRY STV_DEFAULT"
_ZN7cutlass13device_kernelIN5flash19enable_sm80_to_sm89INS1_16FlashAttnFwdSm80INS1_25CollectiveMainloopFwdSm80ILi4ELi1ELb0EN4cute5tupleIJNS5_1CILi128EEENS7_ILi64EEENS7_ILi96EEEEEELi96ENS_10bfloat16_tEfNS_4arch4Sm80ELb1ELb0ELb1ELb1ELb1ELb0ELb1ELb0EEENS1_21CollectiveEpilogueFwdINS6_IJS8_SA_S9_EEENS6_IJNS7_ILi1EEESI_SI_EEESC_SE_Li128ELb1ELb1ELb0ELb0EEENS1_19SingleTileSchedulerILb1ELb0ELb1ELi128EEEEEEEEEvNT_6ParamsE:
[----:B------:R-:W-:Y:S01]  /*0000*/  LDC R1, c[0x0][0x28] ;  /* 0x00000a00ff017b82 */ /* 0x000fe20000000800 */
[----:B------:R-:W-:Y:S05]  /*0010*/  EXIT ;  /* 0x000000000000794d */ /* 0x000fea0003800000 */
.L_x_7:
        /* <DEDUP_REMOVED lines=14> */
.L_x_16:


//--------------------- .text._ZN7cutlass13device_kernelIN5flash19enable_sm80_to_sm89INS1_16FlashAttnFwdSm80INS1_25CollectiveMainloopFwdSm80ILi4ELi1ELb0EN4cute5tupleIJNS5_1CILi128EEENS7_ILi64EEENS7_ILi96EEEEEELi96ENS_10bfloat16_tEfNS_4arch4Sm80ELb1ELb0ELb1ELb1ELb1ELb1ELb1ELb0EEENS1_21CollectiveEpilogueFwdINS6_IJS8_SA_S9_EEENS6_IJNS7_ILi1EEESI_SI_EEESC_SE_Li128ELb1ELb1ELb0ELb0EEENS1_19SingleTileSchedulerILb1ELb0ELb1ELi128EEEEEEEEEvNT_6ParamsE --------------------------
	.section	.text._ZN7cutlass13device_kernelIN5flash19enable_sm80_to_sm89INS1_16FlashAttnFwdSm80INS1_25CollectiveMainloopFwdSm80ILi4ELi1ELb0EN4cute5tupleIJNS5_1CILi128EEENS7_ILi64EEENS7_ILi96EEEEEELi96ENS_10bfloat16_tEfNS_4arch4Sm80ELb1ELb0ELb1ELb1ELb1ELb1ELb1ELb0EEENS1_21CollectiveEpilogueFwdINS6_IJS8_SA_S9_EEENS6_IJNS7_ILi1EEESI_SI_EEESC_SE_Li128ELb1ELb1ELb0ELb0EEENS1_19SingleTileSchedulerILb1ELb0ELb1ELi128EEEEEEEEEvNT_6ParamsE,"ax",@progbits
	.align	128
.text._ZN7cutlass13device_kernelIN5flash19enable_sm80_to_sm89INS1_16FlashAttnFwdSm80INS1_25CollectiveMainloopFwdSm80ILi4ELi1ELb0EN4cute5tupleIJNS5_1CILi128EEENS7_ILi64EEENS7_ILi96EEEEEELi96ENS_10bfloat16_tEfNS_4arch4Sm80ELb1ELb0ELb1ELb1ELb1ELb1ELb1ELb0EEENS1_21CollectiveEpilogueFwdINS6_IJS8_SA_S9_EEENS6_IJNS7_ILi1EEESI_SI_EEESC_SE_Li128ELb1ELb1ELb0ELb0EEENS1_19SingleTileSchedulerILb1ELb0ELb1ELi128EEEEEEEEEvNT_6ParamsE:
        .type           _ZN7cutlass13device_kernelIN5flash19enable_sm80_to_sm89INS1_16FlashAttnFwdSm80INS1_25CollectiveMainloopFwdSm80ILi4ELi1ELb0EN4cute5tupleIJNS5_1CILi128EEENS7_ILi64EEENS7_ILi96EEEEEELi96ENS_10bfloat16_tEfNS_4arch4Sm80ELb1ELb0ELb1ELb1ELb1ELb1ELb1ELb0EEENS1_21CollectiveEpilogueFwdINS6_IJS8_SA_S9_EEENS6_IJNS7_ILi1EEESI_SI_EEESC_SE_Li128ELb1ELb1ELb0ELb0EEENS1_19SingleTileSchedulerILb1ELb0ELb1ELi128EEEEEEEEEvNT_6ParamsE,@function
        .size           _ZN7cutlass13device_kernelIN5flash19enable_sm80_to_sm89INS1_16FlashAttnFwdSm80INS1_25CollectiveMainloopFwdSm80ILi4ELi1ELb0EN4cute5tupleIJNS5_1CILi128EEENS7_ILi64EEENS7_ILi96EEEEEELi96ENS_10bfloat16_tEfNS_4arch4Sm80ELb1ELb0ELb1ELb1ELb1ELb1ELb1ELb0EEENS1_21CollectiveEpilogueFwdINS6_IJS8_SA_S9_EEENS6_IJNS7_ILi1EEESI_SI_EEESC_SE_Li128ELb1ELb1ELb0ELb0EEENS1_19SingleTileSchedulerILb1ELb0ELb1ELi128EEEEEEEEEvNT_6ParamsE,(.L_x_17 - _ZN7cutlass13device_kernelIN5flash19enable_sm80_to_sm89INS1_16FlashAttnFwdSm80INS1_25CollectiveMainloopFwdSm80ILi4ELi1ELb0EN4cute5tupleIJNS5_1CILi128EEENS7_ILi64EEENS7_ILi96EEEEEELi96ENS_10bfloat16_tEfNS_4arch4Sm80ELb1ELb0ELb1ELb1ELb1ELb1ELb1ELb0EEENS1_21CollectiveEpilogueFwdINS6_IJS8_SA_S9_EEENS6_IJNS7_ILi1EEESI_SI_EEESC_SE_Li128ELb1ELb1ELb0ELb0EEENS1_19SingleTileSchedulerILb1ELb0ELb1ELi128EEEEEEEEEvNT_6ParamsE)
        .other          _ZN7cutlass13device_kernelIN5flash19enable_sm80_to_sm89INS1_16FlashAttnFwdSm80INS1_25CollectiveMainloopFwdSm80ILi4ELi1ELb0EN4cute5tupleIJNS5_1CILi128EEENS7_ILi64EEENS7_ILi96EEEEEELi96ENS_10bfloat16_tEfNS_4arch4Sm80ELb1ELb0ELb1ELb1ELb1ELb1ELb1ELb0EEENS1_21CollectiveEpilogueFwdINS6_IJS8_SA_S9_EEENS6_IJNS7_ILi1EEESI_SI_EEESC_SE_Li128ELb1ELb1ELb0ELb0EEENS1_19SingleTileSchedulerILb1ELb0ELb1ELi128EEEEEEEEEvNT_6ParamsE,@"STO_CUDA_ENTRY STV_DEFAULT"
_ZN7cutlass13device_kernelIN5flash19enable_sm80_to_sm89INS1_16FlashAttnFwdSm80INS1_25CollectiveMainloopFwdSm80ILi4ELi1ELb0EN4cute5tupleIJNS5_1CILi128EEENS7_ILi64EEENS7_ILi96EEEEEELi96ENS_10bfloat16_tEfNS_4arch4Sm80ELb1ELb0ELb1ELb1ELb1ELb1ELb1ELb0EEENS1_21CollectiveEpilogueFwdINS6_IJS8_SA_S9_EEENS6_IJNS7_ILi1EEESI_SI_EEESC_SE_Li128ELb1ELb1ELb0ELb0EEENS1_19SingleTileSchedulerILb1ELb0ELb1ELi128EEEEEEEEEvNT_6ParamsE:
[----:B------:R-:W-:Y:S01]  /*0000*/  LDC R1, c[0x0][0x28] ;  /* 0x00000a00ff017b82 */ /* 0x000fe20000000800 */
[----:B------:R-:W-:Y:S05]  /*0010*/  EXIT ;  /* 0x000000000000794d */ /* 0x000fea0003800000 */
.L_x_8:
        /* <DEDUP_REMOVED lines=14> */
.L_x_17:


//--------------------- .nv.shared.reserved.0     --------------------------
	.section	.nv.shared.reserved.0,"aw",@nobits
	.weak		__nv_reservedSMEM_offset_0_alias
	.size		__nv_reservedSMEM_offset_0_alias, 0, 0
	.other		__nv_reservedSMEM_offset_0_alias,@"STO_CUDA_RESERVED_SHARED STV_DEFAULT"
__nv_reservedSMEM_offset_0_alias:
	.zero		0


//--------------------- .nv.global                --------------------------
	.section	.nv.global,"aw",@nobits
.nv.global:
	.type		_ZN79_INTERNAL_b10f9c58_43_flash_fwd_hdim96_bf16_paged_softcap_sm80_cu_58b58f81_28144cute1_E,@object
	.size		_ZN79_INTERNAL_b10f9c58_43_flash_fwd_hdim96_bf16_paged_softcap_sm80_cu_58b58f81_28144cute1_E,(_ZN79_INTERNAL_b10f9c58_43_flash_fwd_hdim96_bf16_paged_softcap_sm80_cu_58b58f81_28144cuda3std3__45__cpo6cbeginE - _ZN79_INTERNAL_b10f9c58_43_flash_fwd_hdim96_bf16_paged_softcap_sm80_cu_58b58f81_28144cute1_E)
_ZN79_INTERNAL_b10f9c58_43_flash_fwd_hdim96_bf16_paged_softcap_sm80_cu_58b58f81_28144cute1_E:
	.zero		1
	.type		_ZN79_INTERNAL_b10f9c58_43_flash_fwd_hdim96_bf16_paged_softcap_sm80_cu_58b58f81_28144cuda3std3__45__cpo6cbeginE,@object
	.size		_ZN79_INTERNAL_b10f9c58_43_flash_fwd_hdim96_bf16_paged_softcap_sm80_cu_58b58f81_28144cuda3std3__45__cpo6cbeginE,(_ZN79_INTERNAL_b10f9c58_43_flash_fwd_hdim96_bf16_paged_softcap_sm80_cu_58b58f81_28144cuda3std3__48in_placeE - _ZN79_INTERNAL_b10f9c58_43_flash_fwd_hdim96_bf16_paged_softcap_sm80_cu_58b58f81_28144cuda3std3__45__cpo6cbeginE)
_ZN79_INTERNAL_b10f9c58_43_flash_fwd_hdim96_bf16_paged_softcap_sm80_cu_58b58f81_28144cuda3std3__45__cpo6cbeginE:
	.zero		1
	.type		_ZN79_INTERNAL_b10f9c58_43_flash_fwd_hdim96_bf16_paged_softcap_sm80_cu_58b58f81_28144cuda3std3__48in_placeE,@object
	.size		_ZN79_INTERNAL_b10f9c58_43_flash_fwd_hdim96_bf16_paged_softcap_sm80_cu_58b58f81_28144cuda3std3__48in_placeE,(_ZN79_INTERNAL_b10f9c58_43_flash_fwd_hdim96_bf16_paged_softcap_sm80_cu_58b58f81_28144cuda3std6ranges3__45__cpo9iter_moveE - _ZN79_INTERNAL_b10f9c58_43_flash_fwd_hdim96_bf16_paged_softcap_sm80_cu_58b58f81_28144cuda3std3__48in_placeE)
_ZN79_INTERNAL_b10f9c58_43_flash_fwd_hdim96_bf16_paged_softcap_sm80_cu_58b58f81_28144cuda3std3__48in_placeE:
	.zero		1
	.type		_ZN79_INTERNAL_b10f9c58_43_flash_fwd_hdim96_bf16_paged_softcap_sm80_cu_58b58f81_28144cuda3std6ranges3__45__cpo9iter_moveE,@object
	.size		_ZN79_INTERNAL_b10f9c58_43_flash_fwd_hdim96_bf16_paged_softcap_sm80_cu_58b58f81_28144cuda3std6ranges3__45__cpo9iter_moveE,(_ZN79_INTERNAL_b10f9c58_43_flash_fwd_hdim96_bf16_paged_softcap_sm80_cu_58b58f81_28144cuda3std3__45__cpo5beginE - _ZN79_INTERNAL_b10f9c58_43_flash_fwd_hdim96_bf16_paged_softcap_sm80_cu_58b58f81_28144cuda3std6ranges3__45__cpo9iter_moveE)
_ZN79_INTERNAL_b10f9c58_43_flash_fwd_hdim96_bf16_paged_softcap_sm80_cu_58b58f81_28144cuda3std6ranges3__45__cpo9iter_moveE:
	.zero		1
	.type		_ZN79_INTERNAL_b10f9c58_43_flash_fwd_hdim96_bf16_paged_softcap_sm80_cu_58b58f81_28144cuda3std3__45__cpo5beginE,@object
	.size		_ZN79_INTERNAL_b10f9c58_43_flash_fwd_hdim96_bf16_paged_softcap_sm80_cu_58b58f81_28144cuda3std3__45__cpo5beginE,(_ZN79_INTERNAL_b10f9c58_43_flash_fwd_hdim96_bf16_paged_softcap_sm80_cu_58b58f81_28144cuda3std3__481_GLOBAL__N__b10f9c58_43_flash_fwd_hdim96_bf16_paged_softcap_sm80_cu_58b58f81_28146ignoreE - _ZN79_INTERNAL_b10f9c58_43_flash_fwd_hdim96_bf16_paged_softcap_sm80_cu_58b58f81_28144cuda3std3__45__cpo5beginE)
_ZN79_INTERNAL_b10f9c58_43_flash_fwd_hdim96_bf16_paged_softcap_sm80_cu_58b58f81_28144cuda3std3__45__cpo5beginE:
	.zero		1
	.type		_ZN79_INTERNAL_b10f9c58_43_flash_fwd_hdim96_bf16_paged_softcap_sm80_cu_58b58f81_28144cuda3std3__481_GLOBAL__N__b10f9c58_43_flash_fwd_hdim96_bf16_paged_softcap_sm80_cu_58b58f81_28146ignoreE,@object
	.size		_ZN79_INTERNAL_b10f9c58_43_flash_fwd_hdim96_bf16_paged_softcap_sm80_cu_58b58f81_28144cuda3std3__481_GLOBAL__N__b10f9c58_43_flash_fwd_hdim96_bf16_paged_softcap_sm80_cu_58b58f81_28146ignoreE,(_ZN79_INTERNAL_b10f9c58_43_flash_fwd_hdim96_bf16_paged_softcap_sm80_cu_58b58f81_28144cute7productE - _ZN79_INTERNAL_b10f9c58_43_flash_fwd_hdim96_bf16_paged_softcap_sm80_cu_58b58f81_28144cuda3std3__481_GLOBAL__N__b10f9c58_43_flash_fwd_hdim96_bf16_paged_softcap_sm80_cu_58b58f81_28146ignoreE)
_ZN79_INTERNAL_b10f9c58_43_flash_fwd_hdim96_bf16_paged_softcap_sm80_cu_58b58f81_28144cuda3std3__481_GLOBAL__N__b10f9c58_43_flash_fwd_hdim96_bf16_paged_softcap_sm80_cu_58b58f81_28146ignoreE:
	.zero		1
	.type		_ZN79_INTERNAL_b10f9c58_43_flash_fwd_hdim96_bf16_paged_softcap_sm80_cu_58b58f81_28144cute7productE,@object
	.size		_ZN79_INTERNAL_b10f9c58_43_flash_fwd_hdim96_bf16_paged_softcap_sm80_cu_58b58f81_28144cute7productE,(_ZN79_INTERNAL_b10f9c58_43_flash_fwd_hdim96_bf16_paged_softcap_sm80_cu_58b58f81_28144cuda3std3__45__cpo3endE - _ZN79_INTERNAL_b10f9c58_43_flash_fwd_hdim96_bf16_paged_softcap_sm80_cu_58b58f81_28144cute7productE)
_ZN79_INTERNAL_b10f9c58_43_flash_fwd_hdim96_bf16_paged_softcap_sm80_cu_58b58f81_28144cute7productE:
	.zero		1
	.type		_ZN79_INTERNAL_b10f9c58_43_flash_fwd_hdim96_bf16_paged_softcap_sm80_cu_58b58f81_28144cuda3std3__45__cpo3endE,@object
	.size		_ZN79_INTERNAL_b10f9c58_43_flash_fwd_hdim96_bf16_paged_softcap_sm80_cu_58b58f81_28144cuda3std3__45__cpo3endE,(_ZN79_INTERNAL_b10f9c58_43_flash_fwd_hdim96_bf16_paged_softcap_sm80_cu_58b58f81_28144cuda3std3__419piecewise_constructE - _ZN79_INTERNAL_b10f9c58_43_flash_fwd_hdim96_bf16_paged_softcap_sm80_cu_58b58f81_28144cuda3std3__45__cpo3endE)
_ZN79_INTERNAL_b10f9c58_43_flash_fwd_hdim96_bf16_paged_softcap_sm80_cu_58b58f81_28144cuda3std3__45__cpo3endE:
	.zero		1
	.type		_ZN79_INTERNAL_b10f9c58_43_flash_fwd_hdim96_bf16_paged_softcap_sm80_cu_58b58f81_28144cuda3std3__419piecewise_constructE,@object
	.size		_ZN79_INTERNAL_b10f9c58_43_flash_fwd_hdim96_bf16_paged_softcap_sm80_cu_58b58f81_28144cuda3std3__419piecewise_constructE,(_ZN79_INTERNAL_b10f9c58_43_flash_fwd_hdim96_bf16_paged_softcap_sm80_cu_58b58f81_28144cuda3std3__45__cpo4cendE - _ZN79_INTERNAL_b10f9c58_43_flash_fwd_hdim96_bf16_paged_softcap_sm80_cu_58b58f81_28144cuda3std3__419piecewise_constructE)
_ZN79_INTERNAL_b10f9c58_43_flash_fwd_hdim96_bf16_paged_softcap_sm80_cu_58b58f81_28144cuda3std3__419piecewise_constructE:
	.zero		1
	.type		_ZN79_INTERNAL_b10f9c58_43_flash_fwd_hdim96_bf16_paged_softcap_sm80_cu_58b58f81_28144cuda3std3__45__cpo4cendE,@object
	.size		_ZN79_INTERNAL_b10f9c58_43_flash_fwd_hdim96_bf16_paged_softcap_sm80_cu_58b58f81_28144cuda3std3__45__cpo4cendE,(_ZN79_INTERNAL_b10f9c58_43_flash_fwd_hdim96_bf16_paged_softcap_sm80_cu_58b58f81_28144cuda3std6ranges3__45__cpo4swapE - _ZN79_INTERNAL_b10f9c58_43_flash_fwd_hdim96_bf16_paged_softcap_sm80_cu_58b58f81_28144cuda3std3__45__cpo4cendE)
_ZN79_INTERNAL_b10f9c58_43_flash_fwd_hdim96_bf16_paged_softcap_sm80_cu_58b58f81_28144cuda3std3__45__cpo4cendE:
	.zero		1
	.type		_ZN79_INTERNAL_b10f9c58_43_flash_fwd_hdim96_bf16_paged_softcap_sm80_cu_58b58f81_28144cuda3std6ranges3__45__cpo4swapE,@object
	.size		_ZN79_INTERNAL_b10f9c58_43_flash_fwd_hdim96_bf16_paged_softcap_sm80_cu_58b58f81_28144cuda3std6ranges3__45__cpo4swapE,(.L_7 - _ZN79_INTERNAL_b10f9c58_43_flash_fwd_hdim96_bf16_paged_softcap_sm80_cu_58b58f81_28144cuda3std6ranges3__45__cpo4swapE)
_ZN79_INTERNAL_b10f9c58_43_flash_fwd_hdim96_bf16_paged_softcap_sm80_cu_58b58f81_28144cuda3std6ranges3__45__cpo4swapE:
	.zero		1
.L_7:


//--------------------- .nv.constant0._ZN7cutlass13device_kernelIN5flash19enable_sm80_to_sm89INS1_16FlashAttnFwdSm80INS1_25CollectiveMainloopFwdSm80ILi4ELi1ELb0EN4cute5tupleIJNS5_1CILi128EEENS7_ILi64EEENS7_ILi96EEEEEELi96ENS_10bfloat16_tEfNS_4arch4Sm80ELb0ELb0ELb1ELb0ELb1ELb0ELb1ELb0EEENS1_21CollectiveEpilogueFwdINS6_IJS8_SA_S9_EEENS6_IJNS7_ILi1EEESI_SI_EEESC_SE_Li128ELb0ELb1ELb0ELb0EEENS1_19SingleTileSchedulerILb0ELb0ELb1ELi128EEEEEEEEEvNT_6ParamsE --------------------------
	.section	.nv.constant0._ZN7cutlass13device_kernelIN5flash19enable_sm80_to_sm89INS1_16FlashAttnFwdSm80INS1_25CollectiveMainloopFwdSm80ILi4ELi1ELb0EN4cute5tupleIJNS5_1CILi128EEENS7_ILi64EEENS7_ILi96EEEEEELi96ENS_10bfloat16_tEfNS_4arch4Sm80ELb0ELb0ELb1ELb0ELb1ELb0ELb1ELb0EEENS1_21CollectiveEpilogueFwdINS6_IJS8_SA_S9_EEENS6_IJNS7_ILi1EEESI_SI_EEESC_SE_Li128ELb0ELb1ELb0ELb0EEENS1_19SingleTileSchedulerILb0ELb0ELb1ELi128EEEEEEEEEvNT_6ParamsE,"a",@progbits
	.sectionflags	@""
	.align	4
.nv.constant0._ZN7cutlass13device_kernelIN5flash19enable_sm80_to_sm89INS1_16FlashAttnFwdSm80INS1_25CollectiveMainloopFwdSm80ILi4ELi1ELb0EN4cute5tupleIJNS5_1CILi128EEENS7_ILi64EEENS7_ILi96EEEEEELi96ENS_10bfloat16_tEfNS_4arch4Sm80ELb0ELb0ELb1ELb0ELb1ELb0ELb1ELb0EEENS1_21CollectiveEpilogueFwdINS6_IJS8_SA_S9_EEENS6_IJNS7_ILi1EEESI_SI_EEESC_SE_Li128ELb0ELb1ELb0ELb0EEENS1_19SingleTileSchedulerILb0ELb0ELb1ELi128EEEEEEEEEvNT_6ParamsE:
	.zero		1576


//--------------------- .nv.constant0._ZN7cutlass13device_kernelIN5flash19enable_sm80_to_sm89INS1_16FlashAttnFwdSm80INS1_25CollectiveMainloopFwdSm80ILi4ELi1ELb0EN4cute5tupleIJNS5_1CILi128EEENS7_ILi64EEENS7_ILi96EEEEEELi96ENS_10bfloat16_tEfNS_4arch4Sm80ELb0ELb0ELb1ELb1ELb1ELb0ELb1ELb0EEENS1_21CollectiveEpilogueFwdINS6_IJS8_SA_S9_EEENS6_IJNS7_ILi1EEESI_SI_EEESC_SE_Li128ELb1ELb1ELb0ELb0EEENS1_19SingleTileSchedulerILb1ELb0ELb1ELi128EEEEEEEEEvNT_6ParamsE --------------------------
	.section	.nv.constant0._ZN7cutlass13device_kernelIN5flash19enable_sm80_to_sm89INS1_16FlashAttnFwdSm80INS1_25CollectiveMainloopFwdSm80ILi4ELi1ELb0EN4cute5tupleIJNS5_1CILi128EEENS7_ILi64EEENS7_ILi96EEEEEELi96ENS_10bfloat16_tEfNS_4arch4Sm80ELb0ELb0ELb1ELb1ELb1ELb0ELb1ELb0EEENS1_21CollectiveEpilogueFwdINS6_IJS8_SA_S9_EEENS6_IJNS7_ILi1EEESI_SI_EEESC_SE_Li128ELb1ELb1ELb0ELb0EEENS1_19SingleTileSchedulerILb1ELb0ELb1ELi128EEEEEEEEEvNT_6ParamsE,"a",@progbits
	.sectionflags	@""
	.align	4
.nv.constant0._ZN7cutlass13device_kernelIN5flash19enable_sm80_to_sm89INS1_16FlashAttnFwdSm80INS1_25CollectiveMainloopFwdSm80ILi4ELi1ELb0EN4cute5tupleIJNS5_1CILi128EEENS7_ILi64EEENS7_ILi96EEEEEELi96ENS_10bfloat16_tEfNS_4arch4Sm80ELb0ELb0ELb1ELb1ELb1ELb0ELb1ELb0EEENS1_21CollectiveEpilogueFwdINS6_IJS8_SA_S9_EEENS6_IJNS7_ILi1EEESI_SI_EEESC_SE_Li128ELb1ELb1ELb0ELb0EEENS1_19SingleTileSchedulerILb1ELb0ELb1ELi128EEEEEEEEEvNT_6ParamsE:
	.zero		1576


//--------------------- .nv.constant0._ZN7cutlass13device_kernelIN5flash19enable_sm80_to_sm89INS1_16FlashAttnFwdSm80INS1_25CollectiveMainloopFwdSm80ILi4ELi1ELb0EN4cute5tupleIJNS5_1CILi128EEENS7_ILi64EEENS7_ILi96EEEEEELi96ENS_10bfloat16_tEfNS_4arch4Sm80ELb0ELb0ELb1ELb1ELb1ELb1ELb1ELb0EEENS1_21CollectiveEpilogueFwdINS6_IJS8_SA_S9_EEENS6_IJNS7_ILi1EEESI_SI_EEESC_SE_Li128ELb1ELb1ELb0ELb0EEENS1_19SingleTileSchedulerILb1ELb0ELb1ELi128EEEEEEEEEvNT_6ParamsE --------------------------
	.section	.nv.constant0._ZN7cutlass13device_kernelIN5flash19enable_sm80_to_sm89INS1_16FlashAttnFwdSm80INS1_25CollectiveMainloopFwdSm80ILi4ELi1ELb0EN4cute5tupleIJNS5_1CILi128EEENS7_ILi64EEENS7_ILi96EEEEEELi96ENS_10bfloat16_tEfNS_4arch4Sm80ELb0ELb0ELb1ELb1ELb1ELb1ELb1ELb0EEENS1_21CollectiveEpilogueFwdINS6_IJS8_SA_S9_EEENS6_IJNS7_ILi1EEESI_SI_EEESC_SE_Li128ELb1ELb1ELb0ELb0EEENS1_19SingleTileSchedulerILb1ELb0ELb1ELi128EEEEEEEEEvNT_6ParamsE,"a",@progbits
	.sectionflags	@""
	.align	4
.nv.constant0._ZN7cutlass13device_kernelIN5flash19enable_sm80_to_sm89INS1_16FlashAttnFwdSm80INS1_25CollectiveMainloopFwdSm80ILi4ELi1ELb0EN4cute5tupleIJNS5_1CILi128EEENS7_ILi64EEENS7_ILi96EEEEEELi96ENS_10bfloat16_tEfNS_4arch4Sm80ELb0ELb0ELb1ELb1ELb1ELb1ELb1ELb0EEENS1_21CollectiveEpilogueFwdINS6_IJS8_SA_S9_EEENS6_IJNS7_ILi1EEESI_SI_EEESC_SE_Li128ELb1ELb1ELb0ELb0EEENS1_19SingleTileSchedulerILb1ELb0ELb1ELi128EEEEEEEEEvNT_6ParamsE:
	.zero		1576


//--------------------- .nv.constant0._ZN7cutlass13device_kernelIN5flash19enable_sm80_to_sm89INS1_16FlashAttnFwdSm80INS1_25CollectiveMainloopFwdSm80ILi4ELi1ELb0EN4cute5tupleIJNS5_1CILi128EEENS7_ILi48EEENS7_ILi96EEEEEELi96ENS_10bfloat16_tEfNS_4arch4Sm80ELb0ELb1ELb1ELb0ELb1ELb0ELb1ELb0EEENS1_21CollectiveEpilogueFwdINS6_IJS8_SA_S9_EEENS6_IJNS7_ILi1EEESI_SI_EEESC_SE_Li128ELb0ELb1ELb0ELb0EEENS1_19SingleTileSchedulerILb0ELb0ELb1ELi128EEEEEEEEEvNT_6ParamsE --------------------------
	.section	.nv.constant0._ZN7cutlass13device_kernelIN5flash19enable_sm80_to_sm89INS1_16FlashAttnFwdSm80INS1_25CollectiveMainloopFwdSm80ILi4ELi1ELb0EN4cute5tupleIJNS5_1CILi128EEENS7_ILi48EEENS7_ILi96EEEEEELi96ENS_10bfloat16_tEfNS_4arch4Sm80ELb0ELb1ELb1ELb0ELb1ELb0ELb1ELb0EEENS1_21CollectiveEpilogueFwdINS6_IJS8_SA_S9_EEENS6_IJNS7_ILi1EEESI_SI_EEESC_SE_Li128ELb0ELb1ELb0ELb0EEENS1_19SingleTileSchedulerILb0ELb0ELb1ELi128EEEEEEEEEvNT_6ParamsE,"a",@progbits
	.sectionflags	@""
	.align	4
.nv.constant0._ZN7cutlass13device_kernelIN5flash19enable_sm80_to_sm89INS1_16FlashAttnFwdSm80INS1_25CollectiveMainloopFwdSm80ILi4ELi1ELb0EN4cute5tupleIJNS5_1CILi128EEENS7_ILi48EEENS7_ILi96EEEEEELi96ENS_10bfloat16_tEfNS_4arch4Sm80ELb0ELb1ELb1ELb0ELb1ELb0ELb1ELb0EEENS1_21CollectiveEpilogueFwdINS6_IJS8_SA_S9_EEENS6_IJNS7_ILi1EEESI_SI_EEESC_SE_Li128ELb0ELb1ELb0ELb0EEENS1_19SingleTileSchedulerILb0ELb0ELb1ELi128EEEEEEEEEvNT_6ParamsE:
	.zero		1576


//--------------------- .nv.constant0._ZN7cutlass13device_kernelIN5flash19enable_sm80_to_sm89INS1_16FlashAttnFwdSm80INS1_25CollectiveMainloopFwdSm80ILi4ELi1ELb0EN4cute5tupleIJNS5_1CILi128EEENS7_ILi48EEENS7_ILi96EEEEEELi96ENS_10bfloat16_tEfNS_4arch4Sm80ELb0ELb1ELb1ELb1ELb1ELb0ELb1ELb0EEENS1_21CollectiveEpilogueFwdINS6_IJS8_SA_S9_EEENS6_IJNS7_ILi1EEESI_SI_EEESC_SE_Li128ELb1ELb1ELb0ELb0EEENS1_19SingleTileSchedulerILb1ELb0ELb1ELi128EEEEEEEEEvNT_6ParamsE --------------------------
	.section	.nv.constant0._ZN7cutlass13device_kernelIN5flash19enable_sm80_to_sm89INS1_16FlashAttnFwdSm80INS1_25CollectiveMainloopFwdSm80ILi4ELi1ELb0EN4cute5tupleIJNS5_1CILi128EEENS7_ILi48EEENS7_ILi96EEEEEELi96ENS_10bfloat16_tEfNS_4arch4Sm80ELb0ELb1ELb1ELb1ELb1ELb0ELb1ELb0EEENS1_21CollectiveEpilogueFwdINS6_IJS8_SA_S9_EEENS6_IJNS7_ILi1EEESI_SI_EEESC_SE_Li128ELb1ELb1ELb0ELb0EEENS1_19SingleTileSchedulerILb1ELb0ELb1ELi128EEEEEEEEEvNT_6ParamsE,"a",@progbits
	.sectionflags	@""
	.align	4
.nv.constant0._ZN7cutlass13device_kernelIN5flash19enable_sm80_to_sm89INS1_16FlashAttnFwdSm80INS1_25CollectiveMainloopFwdSm80ILi4ELi1ELb0EN4cute5tupleIJNS5_1CILi128EEENS7_ILi48EEENS7_ILi96EEEEEELi96ENS_10bfloat16_tEfNS_4arch4Sm80ELb0ELb1ELb1ELb1ELb1ELb0ELb1ELb0EEENS1_21CollectiveEpilogueFwdINS6_IJS8_SA_S9_EEENS6_IJNS7_ILi1EEESI_SI_EEESC_SE_Li128ELb1ELb1ELb0ELb0EEENS1_19SingleTileSchedulerILb1ELb0ELb1ELi128EEEEEEEEEvNT_6ParamsE:
	.zero		1576


//--------------------- .nv.constant0._ZN7cutlass13device_kernelIN5flash19enable_sm80_to_sm89INS1_16FlashAttnFwdSm80INS1_25CollectiveMainloopFwdSm80ILi4ELi1ELb0EN4cute5tupleIJNS5_1CILi128EEENS7_ILi48EEENS7_ILi96EEEEEELi96ENS_10bfloat16_tEfNS_4arch4Sm80ELb0ELb1ELb1ELb1ELb1ELb1ELb1ELb0EEENS1_21CollectiveEpilogueFwdINS6_IJS8_SA_S9_EEENS6_IJNS7_ILi1EEESI_SI_EEESC_SE_Li128ELb1ELb1ELb0ELb0EEENS1_19SingleTileSchedulerILb1ELb0ELb1ELi128EEEEEEEEEvNT_6ParamsE --------------------------
	.section	.nv.constant0._ZN7cutlass13device_kernelIN5flash19enable_sm80_to_sm89INS1_16FlashAttnFwdSm80INS1_25CollectiveMainloopFwdSm80ILi4ELi1ELb0EN4cute5tupleIJNS5_1CILi128EEENS7_ILi48EEENS7_ILi96EEEEEELi96ENS_10bfloat16_tEfNS_4arch4Sm80ELb0ELb1ELb1ELb1ELb1ELb1ELb1ELb0EEENS1_21CollectiveEpilogueFwdINS6_IJS8_SA_S9_EEENS6_IJNS7_ILi1EEESI_SI_EEESC_SE_Li128ELb1ELb1ELb0ELb0EEENS1_19SingleTileSchedulerILb1ELb0ELb1ELi128EEEEEEEEEvNT_6ParamsE,"a",@progbits
	.sectionflags	@""
	.align	4
.nv.constant0._ZN7cutlass13device_kernelIN5flash19enable_sm80_to_sm89INS1_16FlashAttnFwdSm80INS1_25CollectiveMainloopFwdSm80ILi4ELi1ELb0EN4cute5tupleIJNS5_1CILi128EEENS7_ILi48EEENS7_ILi96EEEEEELi96ENS_10bfloat16_tEfNS_4arch4Sm80ELb0ELb1ELb1ELb1ELb1ELb1ELb1ELb0EEENS1_21CollectiveEpilogueFwdINS6_IJS8_SA_S9_EEENS6_IJNS7_ILi1EEESI_SI_EEESC_SE_Li128ELb1ELb1ELb0ELb0EEENS1_19SingleTileSchedulerILb1ELb0ELb1ELi128EEEEEEEEEvNT_6ParamsE:
	.zero		1576


//--------------------- .nv.constant0._ZN7cutlass13device_kernelIN5flash19enable_sm80_to_sm89INS1_16FlashAttnFwdSm80INS1_25CollectiveMainloopFwdSm80ILi4ELi1ELb0EN4cute5tupleIJNS5_1CILi128EEENS7_ILi64EEENS7_ILi96EEEEEELi96ENS_10bfloat16_tEfNS_4arch4Sm80ELb1ELb0ELb1ELb0ELb1ELb0ELb1ELb0EEENS1_21CollectiveEpilogueFwdINS6_IJS8_SA_S9_EEENS6_IJNS7_ILi1EEESI_SI_EEESC_SE_Li128ELb0ELb1ELb0ELb0EEENS1_30DynamicPersistentTileSchedulerILi128ELi128ELb0ELb1ELb0EEEEEEEEEvNT_6ParamsE --------------------------
	.section	.nv.constant0._ZN7cutlass13device_kernelIN5flash19enable_sm80_to_sm89INS1_16FlashAttnFwdSm80INS1_25CollectiveMainloopFwdSm80ILi4ELi1ELb0EN4cute5tupleIJNS5_1CILi128EEENS7_ILi64EEENS7_ILi96EEEEEELi96ENS_10bfloat16_tEfNS_4arch4Sm80ELb1ELb0ELb1ELb0ELb1ELb0ELb1ELb0EEENS1_21CollectiveEpilogueFwdINS6_IJS8_SA_S9_EEENS6_IJNS7_ILi1EEESI_SI_EEESC_SE_Li128ELb0ELb1ELb0ELb0EEENS1_30DynamicPersistentTileSchedulerILi128ELi128ELb0ELb1ELb0EEEEEEEEEvNT_6ParamsE,"a",@progbits
	.sectionflags	@""
	.align	4
.nv.constant0._ZN7cutlass13device_kernelIN5flash19enable_sm80_to_sm89INS1_16FlashAttnFwdSm80INS1_25CollectiveMainloopFwdSm80ILi4ELi1ELb0EN4cute5tupleIJNS5_1CILi128EEENS7_ILi64EEENS7_ILi96EEEEEELi96ENS_10bfloat16_tEfNS_4arch4Sm80ELb1ELb0ELb1ELb0ELb1ELb0ELb1ELb0EEENS1_21CollectiveEpilogueFwdINS6_IJS8_SA_S9_EEENS6_IJNS7_ILi1EEESI_SI_EEESC_SE_Li128ELb0ELb1ELb0ELb0EEENS1_30DynamicPersistentTileSchedulerILi128ELi128ELb0ELb1ELb0EEEEEEEEEvNT_6ParamsE:
	.zero		1592


//--------------------- .nv.constant0._ZN7cutlass13device_kernelIN5flash19enable_sm80_to_sm89INS1_16FlashAttnFwdSm80INS1_25CollectiveMainloopFwdSm80ILi4ELi1ELb0EN4cute5tupleIJNS5_1CILi128EEENS7_ILi64EEENS7_ILi96EEEEEELi96ENS_10bfloat16_tEfNS_4arch4Sm80ELb1ELb0ELb1ELb1ELb1ELb0ELb1ELb0EEENS1_21CollectiveEpilogueFwdINS6_IJS8_SA_S9_EEENS6_IJNS7_ILi1EEESI_SI_EEESC_SE_Li128ELb1ELb1ELb0ELb0EEENS1_19SingleTileSchedulerILb1ELb0ELb1ELi128EEEEEEEEEvNT_6ParamsE --------------------------
	.section	.nv.constant0._ZN7cutlass13device_kernelIN5flash19enable_sm80_to_sm89INS1_16FlashAttnFwdSm80INS1_25CollectiveMainloopFwdSm80ILi4ELi1ELb0EN4cute5tupleIJNS5_1CILi128EEENS7_ILi64EEENS7_ILi96EEEEEELi96ENS_10bfloat16_tEfNS_4arch4Sm80ELb1ELb0ELb1ELb1ELb1ELb0ELb1ELb0EEENS1_21CollectiveEpilogueFwdINS6_IJS8_SA_S9_EEENS6_IJNS7_ILi1EEESI_SI_EEESC_SE_Li128ELb1ELb1ELb0ELb0EEENS1_19SingleTileSchedulerILb1ELb0ELb1ELi128EEEEEEEEEvNT_6ParamsE,"a",@progbits
	.sectionflags	@""
	.align	4
.nv.constant0._ZN7cutlass13device_kernelIN5flash19enable_sm80_to_sm89INS1_16FlashAttnFwdSm80INS1_25CollectiveMainloopFwdSm80ILi4ELi1ELb0EN4cute5tupleIJNS5_1CILi128EEENS7_ILi64EEENS7_ILi96EEEEEELi96ENS_10bfloat16_tEfNS_4arch4Sm80ELb1ELb0ELb1ELb1ELb1ELb0ELb1ELb0EEENS1_21CollectiveEpilogueFwdINS6_IJS8_SA_S9_EEENS6_IJNS7_ILi1EEESI_SI_EEESC_SE_Li128ELb1ELb1ELb0ELb0EEENS1_19SingleTileSchedulerILb1ELb0ELb1ELi128EEEEEEEEEvNT_6ParamsE:
	.zero		1576


//--------------------- .nv.constant0._ZN7cutlass13device_kernelIN5flash19enable_sm80_to_sm89INS1_16FlashAttnFwdSm80INS1_25CollectiveMainloopFwdSm80ILi4ELi1ELb0EN4cute5tupleIJNS5_1CILi128EEENS7_ILi64EEENS7_ILi96EEEEEELi96ENS_10bfloat16_tEfNS_4arch4Sm80ELb1ELb0ELb1ELb1ELb1ELb1ELb1ELb0EEENS1_21CollectiveEpilogueFwdINS6_IJS8_SA_S9_EEENS6_IJNS7_ILi1EEESI_SI_EEESC_SE_Li128ELb1ELb1ELb0ELb0EEENS1_19SingleTileSchedulerILb1ELb0ELb1ELi128EEEEEEEEEvNT_6ParamsE --------------------------
	.section	.nv.constant0._ZN7cutlass13device_kernelIN5flash19enable_sm80_to_sm89INS1_16FlashAttnFwdSm80INS1_25CollectiveMainloopFwdSm80ILi4ELi1ELb0EN4cute5tupleIJNS5_1CILi128EEENS7_ILi64EEENS7_ILi96EEEEEELi96ENS_10bfloat16_tEfNS_4arch4Sm80ELb1ELb0ELb1ELb1ELb1ELb1ELb1ELb0EEENS1_21CollectiveEpilogueFwdINS6_IJS8_SA_S9_EEENS6_IJNS7_ILi1EEESI_SI_EEESC_SE_Li128ELb1ELb1ELb0ELb0EEENS1_19SingleTileSchedulerILb1ELb0ELb1ELi128EEEEEEEEEvNT_6ParamsE,"a",@progbits
	.sectionflags	@""
	.align	4
.nv.constant0._ZN7cutlass13device_kernelIN5flash19enable_sm80_to_sm89INS1_16FlashAttnFwdSm80INS1_25CollectiveMainloopFwdSm80ILi4ELi1ELb0EN4cute5tupleIJNS5_1CILi128EEENS7_ILi64EEENS7_ILi96EEEEEELi96ENS_10bfloat16_tEfNS_4arch4Sm80ELb1ELb0ELb1ELb1ELb1ELb1ELb1ELb0EEENS1_21CollectiveEpilogueFwdINS6_IJS8_SA_S9_EEENS6_IJNS7_ILi1EEESI_SI_EEESC_SE_Li128ELb1ELb1ELb0ELb0EEENS1_19SingleTileSchedulerILb1ELb0ELb1ELi128EEEEEEEEEvNT_6ParamsE:
	.zero		1576


//--------------------- SYMBOLS --------------------------

	.type		.nv.reservedSmem.offset0,@object
	.size		.nv.reservedSmem.offset0,0x4
